//
// Generated by NVIDIA NVVM Compiler
//
// Compiler Build ID: CL-36424714
// Cuda compilation tools, release 13.0, V13.0.88
// Based on NVVM 20.0.0
//

.version 9.0
.target sm_100
.address_size 64

	// .globl	_Z9mmul_fp32PKfS0_Pfi

.visible .entry _Z9mmul_fp32PKfS0_Pfi(
	.param .u64 .ptr .align 1 _Z9mmul_fp32PKfS0_Pfi_param_0,
	.param .u64 .ptr .align 1 _Z9mmul_fp32PKfS0_Pfi_param_1,
	.param .u64 .ptr .align 1 _Z9mmul_fp32PKfS0_Pfi_param_2,
	.param .u32 _Z9mmul_fp32PKfS0_Pfi_param_3
)
{
	.reg .pred 	%p<10>;
	.reg .b32 	%r<40>;
	.reg .b32 	%f<67>;
	.reg .b64 	%rd<67>;

	ld.param.u64 	%rd14, [_Z9mmul_fp32PKfS0_Pfi_param_0];
	ld.param.u64 	%rd15, [_Z9mmul_fp32PKfS0_Pfi_param_1];
	ld.param.u32 	%r18, [_Z9mmul_fp32PKfS0_Pfi_param_3];
	cvta.to.global.u64 	%rd1, %rd15;
	cvta.to.global.u64 	%rd2, %rd14;
	mov.u32 	%r19, %ctaid.y;
	mov.u32 	%r20, %ntid.y;
	mov.u32 	%r21, %tid.y;
	mad.lo.s32 	%r1, %r19, %r20, %r21;
	mov.u32 	%r22, %ctaid.x;
	mov.u32 	%r23, %ntid.x;
	mov.u32 	%r24, %tid.x;
	mad.lo.s32 	%r2, %r22, %r23, %r24;
	max.s32 	%r25, %r1, %r2;
	setp.ge.s32 	%p1, %r25, %r18;
	@%p1 bra 	$L__BB0_13;
	mul.lo.s32 	%r3, %r18, %r1;
	and.b32  	%r4, %r18, 7;
	setp.lt.u32 	%p2, %r18, 8;
	mov.f32 	%f66, 0f00000000;
	mov.b32 	%r38, 0;
	@%p2 bra 	$L__BB0_4;
	and.b32  	%r38, %r18, 2147483640;
	neg.s32 	%r36, %r38;
	mul.wide.s32 	%rd16, %r18, 4;
	add.s64 	%rd3, %rd1, %rd16;
	shl.b32 	%r7, %r18, 3;
	mul.wide.s32 	%rd17, %r18, 8;
	add.s64 	%rd4, %rd1, %rd17;
	mul.wide.s32 	%rd18, %r18, 12;
	add.s64 	%rd5, %rd1, %rd18;
	mul.wide.s32 	%rd19, %r18, 16;
	add.s64 	%rd6, %rd1, %rd19;
	mul.wide.s32 	%rd20, %r18, 20;
	add.s64 	%rd7, %rd1, %rd20;
	mul.wide.s32 	%rd21, %r18, 24;
	add.s64 	%rd8, %rd1, %rd21;
	mul.wide.s32 	%rd22, %r18, 28;
	add.s64 	%rd9, %rd1, %rd22;
	mul.wide.u32 	%rd23, %r3, 4;
	add.s64 	%rd24, %rd23, %rd2;
	add.s64 	%rd66, %rd24, 16;
	mov.f32 	%f66, 0f00000000;
	mov.u32 	%r35, %r2;
$L__BB0_3:
	.pragma "nounroll";
	mul.wide.s32 	%rd25, %r35, 4;
	add.s64 	%rd26, %rd3, %rd25;
	add.s64 	%rd27, %rd4, %rd25;
	add.s64 	%rd28, %rd5, %rd25;
	add.s64 	%rd29, %rd6, %rd25;
	add.s64 	%rd30, %rd7, %rd25;
	add.s64 	%rd31, %rd8, %rd25;
	add.s64 	%rd32, %rd9, %rd25;
	add.s64 	%rd33, %rd1, %rd25;
	ld.global.f32 	%f16, [%rd66+-16];
	ld.global.f32 	%f17, [%rd33];
	fma.rn.f32 	%f18, %f16, %f17, %f66;
	ld.global.f32 	%f19, [%rd66+-12];
	ld.global.f32 	%f20, [%rd26];
	fma.rn.f32 	%f21, %f19, %f20, %f18;
	ld.global.f32 	%f22, [%rd66+-8];
	ld.global.f32 	%f23, [%rd27];
	fma.rn.f32 	%f24, %f22, %f23, %f21;
	ld.global.f32 	%f25, [%rd66+-4];
	ld.global.f32 	%f26, [%rd28];
	fma.rn.f32 	%f27, %f25, %f26, %f24;
	ld.global.f32 	%f28, [%rd66];
	ld.global.f32 	%f29, [%rd29];
	fma.rn.f32 	%f30, %f28, %f29, %f27;
	ld.global.f32 	%f31, [%rd66+4];
	ld.global.f32 	%f32, [%rd30];
	fma.rn.f32 	%f33, %f31, %f32, %f30;
	ld.global.f32 	%f34, [%rd66+8];
	ld.global.f32 	%f35, [%rd31];
	fma.rn.f32 	%f36, %f34, %f35, %f33;
	ld.global.f32 	%f37, [%rd66+12];
	ld.global.f32 	%f38, [%rd32];
	fma.rn.f32 	%f66, %f37, %f38, %f36;
	add.s32 	%r36, %r36, 8;
	add.s32 	%r35, %r35, %r7;
	add.s64 	%rd66, %rd66, 32;
	setp.ne.s32 	%p3, %r36, 0;
	@%p3 bra 	$L__BB0_3;
$L__BB0_4:
	setp.eq.s32 	%p4, %r4, 0;
	@%p4 bra 	$L__BB0_12;
	and.b32  	%r13, %r18, 3;
	setp.lt.u32 	%p5, %r4, 4;
	@%p5 bra 	$L__BB0_7;
	add.s32 	%r27, %r38, %r3;
	mul.wide.u32 	%rd34, %r27, 4;
	add.s64 	%rd35, %rd2, %rd34;
	ld.global.f32 	%f40, [%rd35];
	mad.lo.s32 	%r28, %r38, %r18, %r2;
	mul.wide.s32 	%rd36, %r28, 4;
	add.s64 	%rd37, %rd1, %rd36;
	ld.global.f32 	%f41, [%rd37];
	fma.rn.f32 	%f42, %f40, %f41, %f66;
	cvt.u64.u32 	%rd38, %r3;
	cvt.u64.u32 	%rd39, %r38;
	add.s64 	%rd40, %rd39, %rd38;
	shl.b64 	%rd41, %rd40, 2;
	add.s64 	%rd42, %rd2, %rd41;
	ld.global.f32 	%f43, [%rd42+4];
	mul.wide.s32 	%rd43, %r18, 4;
	add.s64 	%rd44, %rd37, %rd43;
	ld.global.f32 	%f44, [%rd44];
	fma.rn.f32 	%f45, %f43, %f44, %f42;
	ld.global.f32 	%f46, [%rd42+8];
	add.s64 	%rd45, %rd44, %rd43;
	ld.global.f32 	%f47, [%rd45];
	fma.rn.f32 	%f48, %f46, %f47, %f45;
	ld.global.f32 	%f49, [%rd42+12];
	add.s64 	%rd46, %rd45, %rd43;
	ld.global.f32 	%f50, [%rd46];
	fma.rn.f32 	%f66, %f49, %f50, %f48;
	add.s32 	%r38, %r38, 4;
$L__BB0_7:
	setp.eq.s32 	%p6, %r13, 0;
	@%p6 bra 	$L__BB0_12;
	setp.eq.s32 	%p7, %r13, 1;
	@%p7 bra 	$L__BB0_10;
	add.s32 	%r29, %r38, %r3;
	mul.wide.u32 	%rd47, %r29, 4;
	add.s64 	%rd48, %rd2, %rd47;
	ld.global.f32 	%f52, [%rd48];
	mad.lo.s32 	%r30, %r38, %r18, %r2;
	mul.wide.s32 	%rd49, %r30, 4;
	add.s64 	%rd50, %rd1, %rd49;
	ld.global.f32 	%f53, [%rd50];
	fma.rn.f32 	%f54, %f52, %f53, %f66;
	cvt.u64.u32 	%rd51, %r3;
	cvt.u64.u32 	%rd52, %r38;
	add.s64 	%rd53, %rd52, %rd51;
	shl.b64 	%rd54, %rd53, 2;
	add.s64 	%rd55, %rd2, %rd54;
	ld.global.f32 	%f55, [%rd55+4];
	mul.wide.s32 	%rd56, %r18, 4;
	add.s64 	%rd57, %rd50, %rd56;
	ld.global.f32 	%f56, [%rd57];
	fma.rn.f32 	%f66, %f55, %f56, %f54;
	add.s32 	%r38, %r38, 2;
$L__BB0_10:
	and.b32  	%r31, %r18, 1;
	setp.eq.b32 	%p8, %r31, 1;
	not.pred 	%p9, %p8;
	@%p9 bra 	$L__BB0_12;
	add.s32 	%r32, %r38, %r3;
	mul.wide.u32 	%rd58, %r32, 4;
	add.s64 	%rd59, %rd2, %rd58;
	ld.global.f32 	%f57, [%rd59];
	mad.lo.s32 	%r33, %r38, %r18, %r2;
	mul.wide.s32 	%rd60, %r33, 4;
	add.s64 	%rd61, %rd1, %rd60;
	ld.global.f32 	%f58, [%rd61];
	fma.rn.f32 	%f66, %f57, %f58, %f66;
$L__BB0_12:
	ld.param.u64 	%rd65, [_Z9mmul_fp32PKfS0_Pfi_param_2];
	add.s32 	%r34, %r3, %r2;
	cvta.to.global.u64 	%rd62, %rd65;
	mul.wide.s32 	%rd63, %r34, 4;
	add.s64 	%rd64, %rd62, %rd63;
	st.global.f32 	[%rd64], %f66;
$L__BB0_13:
	ret;

}
	// .globl	_Z15mmul_fp16_acc32PK6__halfS1_Pfi
.visible .entry _Z15mmul_fp16_acc32PK6__halfS1_Pfi(
	.param .u64 .ptr .align 1 _Z15mmul_fp16_acc32PK6__halfS1_Pfi_param_0,
	.param .u64 .ptr .align 1 _Z15mmul_fp16_acc32PK6__halfS1_Pfi_param_1,
	.param .u64 .ptr .align 1 _Z15mmul_fp16_acc32PK6__halfS1_Pfi_param_2,
	.param .u32 _Z15mmul_fp16_acc32PK6__halfS1_Pfi_param_3
)
{
	.reg .pred 	%p<10>;
	.reg .b16 	%rs<31>;
	.reg .b32 	%r<40>;
	.reg .b32 	%f<67>;
	.reg .b64 	%rd<67>;

	ld.param.u64 	%rd14, [_Z15mmul_fp16_acc32PK6__halfS1_Pfi_param_0];
	ld.param.u64 	%rd15, [_Z15mmul_fp16_acc32PK6__halfS1_Pfi_param_1];
	ld.param.u32 	%r18, [_Z15mmul_fp16_acc32PK6__halfS1_Pfi_param_3];
	cvta.to.global.u64 	%rd1, %rd15;
	cvta.to.global.u64 	%rd2, %rd14;
	mov.u32 	%r19, %ctaid.y;
	mov.u32 	%r20, %ntid.y;
	mov.u32 	%r21, %tid.y;
	mad.lo.s32 	%r1, %r19, %r20, %r21;
	mov.u32 	%r22, %ctaid.x;
	mov.u32 	%r23, %ntid.x;
	mov.u32 	%r24, %tid.x;
	mad.lo.s32 	%r2, %r22, %r23, %r24;
	max.s32 	%r25, %r1, %r2;
	setp.ge.s32 	%p1, %r25, %r18;
	@%p1 bra 	$L__BB1_13;
	mul.lo.s32 	%r3, %r18, %r1;
	and.b32  	%r4, %r18, 7;
	setp.lt.u32 	%p2, %r18, 8;
	mov.f32 	%f66, 0f00000000;
	mov.b32 	%r38, 0;
	@%p2 bra 	$L__BB1_4;
	and.b32  	%r38, %r18, 2147483640;
	neg.s32 	%r36, %r38;
	mul.wide.s32 	%rd16, %r18, 2;
	add.s64 	%rd3, %rd1, %rd16;
	shl.b32 	%r7, %r18, 3;
	mul.wide.s32 	%rd17, %r18, 4;
	add.s64 	%rd4, %rd1, %rd17;
	mul.wide.s32 	%rd18, %r18, 6;
	add.s64 	%rd5, %rd1, %rd18;
	mul.wide.s32 	%rd19, %r18, 8;
	add.s64 	%rd6, %rd1, %rd19;
	mul.wide.s32 	%rd20, %r18, 10;
	add.s64 	%rd7, %rd1, %rd20;
	mul.wide.s32 	%rd21, %r18, 12;
	add.s64 	%rd8, %rd1, %rd21;
	mul.wide.s32 	%rd22, %r18, 14;
	add.s64 	%rd9, %rd1, %rd22;
	mul.wide.u32 	%rd23, %r3, 2;
	add.s64 	%rd24, %rd23, %rd2;
	add.s64 	%rd66, %rd24, 8;
	mov.f32 	%f66, 0f00000000;
	mov.u32 	%r35, %r2;
$L__BB1_3:
	.pragma "nounroll";
	mul.wide.s32 	%rd25, %r35, 2;
	add.s64 	%rd26, %rd3, %rd25;
	add.s64 	%rd27, %rd4, %rd25;
	add.s64 	%rd28, %rd5, %rd25;
	add.s64 	%rd29, %rd6, %rd25;
	add.s64 	%rd30, %rd7, %rd25;
	add.s64 	%rd31, %rd8, %rd25;
	add.s64 	%rd32, %rd9, %rd25;
	add.s64 	%rd33, %rd1, %rd25;
	ld.global.u16 	%rs1, [%rd66+-8];
	// begin inline asm
	{  cvt.f32.f16 %f16, %rs1;}

	// end inline asm
	ld.global.u16 	%rs2, [%rd33];
	// begin inline asm
	{  cvt.f32.f16 %f17, %rs2;}

	// end inline asm
	fma.rn.f32 	%f32, %f16, %f17, %f66;
	ld.global.u16 	%rs3, [%rd66+-6];
	// begin inline asm
	{  cvt.f32.f16 %f18, %rs3;}

	// end inline asm
	ld.global.u16 	%rs4, [%rd26];
	// begin inline asm
	{  cvt.f32.f16 %f19, %rs4;}

	// end inline asm
	fma.rn.f32 	%f33, %f18, %f19, %f32;
	ld.global.u16 	%rs5, [%rd66+-4];
	// begin inline asm
	{  cvt.f32.f16 %f20, %rs5;}

	// end inline asm
	ld.global.u16 	%rs6, [%rd27];
	// begin inline asm
	{  cvt.f32.f16 %f21, %rs6;}

	// end inline asm
	fma.rn.f32 	%f34, %f20, %f21, %f33;
	ld.global.u16 	%rs7, [%rd66+-2];
	// begin inline asm
	{  cvt.f32.f16 %f22, %rs7;}

	// end inline asm
	ld.global.u16 	%rs8, [%rd28];
	// begin inline asm
	{  cvt.f32.f16 %f23, %rs8;}

	// end inline asm
	fma.rn.f32 	%f35, %f22, %f23, %f34;
	ld.global.u16 	%rs9, [%rd66];
	// begin inline asm
	{  cvt.f32.f16 %f24, %rs9;}

	// end inline asm
	ld.global.u16 	%rs10, [%rd29];
	// begin inline asm
	{  cvt.f32.f16 %f25, %rs10;}

	// end inline asm
	fma.rn.f32 	%f36, %f24, %f25, %f35;
	ld.global.u16 	%rs11, [%rd66+2];
	// begin inline asm
	{  cvt.f32.f16 %f26, %rs11;}

	// end inline asm
	ld.global.u16 	%rs12, [%rd30];
	// begin inline asm
	{  cvt.f32.f16 %f27, %rs12;}

	// end inline asm
	fma.rn.f32 	%f37, %f26, %f27, %f36;
	ld.global.u16 	%rs13, [%rd66+4];
	// begin inline asm
	{  cvt.f32.f16 %f28, %rs13;}

	// end inline asm
	ld.global.u16 	%rs14, [%rd31];
	// begin inline asm
	{  cvt.f32.f16 %f29, %rs14;}

	// end inline asm
	fma.rn.f32 	%f38, %f28, %f29, %f37;
	ld.global.u16 	%rs15, [%rd66+6];
	// begin inline asm
	{  cvt.f32.f16 %f30, %rs15;}

	// end inline asm
	ld.global.u16 	%rs16, [%rd32];
	// begin inline asm
	{  cvt.f32.f16 %f31, %rs16;}

	// end inline asm
	fma.rn.f32 	%f66, %f30, %f31, %f38;
	add.s32 	%r36, %r36, 8;
	add.s32 	%r35, %r35, %r7;
	add.s64 	%rd66, %rd66, 16;
	setp.ne.s32 	%p3, %r36, 0;
	@%p3 bra 	$L__BB1_3;
$L__BB1_4:
	setp.eq.s32 	%p4, %r4, 0;
	@%p4 bra 	$L__BB1_12;
	and.b32  	%r13, %r18, 3;
	setp.lt.u32 	%p5, %r4, 4;
	@%p5 bra 	$L__BB1_7;
	add.s32 	%r27, %r38, %r3;
	mul.wide.u32 	%rd34, %r27, 2;
	add.s64 	%rd35, %rd2, %rd34;
	ld.global.u16 	%rs17, [%rd35];
	// begin inline asm
	{  cvt.f32.f16 %f40, %rs17;}

	// end inline asm
	mad.lo.s32 	%r28, %r38, %r18, %r2;
	mul.wide.s32 	%rd36, %r28, 2;
	add.s64 	%rd37, %rd1, %rd36;
	ld.global.u16 	%rs18, [%rd37];
	// begin inline asm
	{  cvt.f32.f16 %f41, %rs18;}

	// end inline asm
	fma.rn.f32 	%f48, %f40, %f41, %f66;
	cvt.u64.u32 	%rd38, %r3;
	cvt.u64.u32 	%rd39, %r38;
	add.s64 	%rd40, %rd39, %rd38;
	shl.b64 	%rd41, %rd40, 1;
	add.s64 	%rd42, %rd2, %rd41;
	ld.global.u16 	%rs19, [%rd42+2];
	// begin inline asm
	{  cvt.f32.f16 %f42, %rs19;}

	// end inline asm
	mul.wide.s32 	%rd43, %r18, 2;
	add.s64 	%rd44, %rd37, %rd43;
	ld.global.u16 	%rs20, [%rd44];
	// begin inline asm
	{  cvt.f32.f16 %f43, %rs20;}

	// end inline asm
	fma.rn.f32 	%f49, %f42, %f43, %f48;
	ld.global.u16 	%rs21, [%rd42+4];
	// begin inline asm
	{  cvt.f32.f16 %f44, %rs21;}

	// end inline asm
	add.s64 	%rd45, %rd44, %rd43;
	ld.global.u16 	%rs22, [%rd45];
	// begin inline asm
	{  cvt.f32.f16 %f45, %rs22;}

	// end inline asm
	fma.rn.f32 	%f50, %f44, %f45, %f49;
	ld.global.u16 	%rs23, [%rd42+6];
	// begin inline asm
	{  cvt.f32.f16 %f46, %rs23;}

	// end inline asm
	add.s64 	%rd46, %rd45, %rd43;
	ld.global.u16 	%rs24, [%rd46];
	// begin inline asm
	{  cvt.f32.f16 %f47, %rs24;}

	// end inline asm
	fma.rn.f32 	%f66, %f46, %f47, %f50;
	add.s32 	%r38, %r38, 4;
$L__BB1_7:
	setp.eq.s32 	%p6, %r13, 0;
	@%p6 bra 	$L__BB1_12;
	setp.eq.s32 	%p7, %r13, 1;
	@%p7 bra 	$L__BB1_10;
	add.s32 	%r29, %r38, %r3;
	mul.wide.u32 	%rd47, %r29, 2;
	add.s64 	%rd48, %rd2, %rd47;
	ld.global.u16 	%rs25, [%rd48];
	// begin inline asm
	{  cvt.f32.f16 %f52, %rs25;}

	// end inline asm
	mad.lo.s32 	%r30, %r38, %r18, %r2;
	mul.wide.s32 	%rd49, %r30, 2;
	add.s64 	%rd50, %rd1, %rd49;
	ld.global.u16 	%rs26, [%rd50];
	// begin inline asm
	{  cvt.f32.f16 %f53, %rs26;}

	// end inline asm
	fma.rn.f32 	%f56, %f52, %f53, %f66;
	cvt.u64.u32 	%rd51, %r3;
	cvt.u64.u32 	%rd52, %r38;
	add.s64 	%rd53, %rd52, %rd51;
	shl.b64 	%rd54, %rd53, 1;
	add.s64 	%rd55, %rd2, %rd54;
	ld.global.u16 	%rs27, [%rd55+2];
	// begin inline asm
	{  cvt.f32.f16 %f54, %rs27;}

	// end inline asm
	mul.wide.s32 	%rd56, %r18, 2;
	add.s64 	%rd57, %rd50, %rd56;
	ld.global.u16 	%rs28, [%rd57];
	// begin inline asm
	{  cvt.f32.f16 %f55, %rs28;}

	// end inline asm
	fma.rn.f32 	%f66, %f54, %f55, %f56;
	add.s32 	%r38, %r38, 2;
$L__BB1_10:
	and.b32  	%r31, %r18, 1;
	setp.eq.b32 	%p8, %r31, 1;
	not.pred 	%p9, %p8;
	@%p9 bra 	$L__BB1_12;
	add.s32 	%r32, %r38, %r3;
	mul.wide.u32 	%rd58, %r32, 2;
	add.s64 	%rd59, %rd2, %rd58;
	ld.global.u16 	%rs29, [%rd59];
	// begin inline asm
	{  cvt.f32.f16 %f57, %rs29;}

	// end inline asm
	mad.lo.s32 	%r33, %r38, %r18, %r2;
	mul.wide.s32 	%rd60, %r33, 2;
	add.s64 	%rd61, %rd1, %rd60;
	ld.global.u16 	%rs30, [%rd61];
	// begin inline asm
	{  cvt.f32.f16 %f58, %rs30;}

	// end inline asm
	fma.rn.f32 	%f66, %f57, %f58, %f66;
$L__BB1_12:
	ld.param.u64 	%rd65, [_Z15mmul_fp16_acc32PK6__halfS1_Pfi_param_2];
	add.s32 	%r34, %r3, %r2;
	cvta.to.global.u64 	%rd62, %rd65;
	mul.wide.s32 	%rd63, %r34, 4;
	add.s64 	%rd64, %rd62, %rd63;
	st.global.f32 	[%rd64], %f66;
$L__BB1_13:
	ret;

}


// ===== COMPILED SASS (sm_100) =====

	.target	sm_100

	.elftype	@"ET_EXEC"


//--------------------- .note.nv.tkinfo           --------------------------
	.section	.note.nv.tkinfo,"",@"SHT_NOTE"
	.sectionflags	@"SHF_NOTE_NV_TKINFO"
	.tkinfo
        /*0018*/ 	.word	0x00000002
        /*0030*/ 	.string	""
        /*0030*/ 	.string	"ptxas"
        /*0030*/ 	.string	"Cuda compilation tools, release 13.0, V13.0.88"
        /*0030*/ 	.string	"Build cuda_13.0.r13.0/compiler.36424714_0"
        /*0030*/ 	.string	"-arch sm_100 -m 64 "



//--------------------- .note.nv.cuinfo           --------------------------
	.section	.note.nv.cuinfo,"",@"SHT_NOTE"
	.sectionflags	@"SHF_NOTE_NV_CUINFO"
        /*0018*/ 	.short	0x0002
        /*001a*/ 	.short	0x0064
        /*001c*/ 	.short	0x0082
	.zero		2


//--------------------- .nv.info                  --------------------------
	.section	.nv.info,"",@"SHT_CUDA_INFO"
	.align	4


	//----- nvinfo : EIATTR_REGCOUNT
	.align		4
        /*0000*/ 	.byte	0x04, 0x2f
        /*0002*/ 	.short	(.L_1 - .L_0)
	.align		4
.L_0:
        /*0004*/ 	.word	index@(_Z9mmul_fp32PKfS0_Pfi)
        /*0008*/ 	.word	0x0000001e


	//----- nvinfo : EIATTR_FRAME_SIZE
	.align		4
.L_1:
        /*000c*/ 	.byte	0x04, 0x11
        /*000e*/ 	.short	(.L_3 - .L_2)
	.align		4
.L_2:
        /*0010*/ 	.word	index@(_Z9mmul_fp32PKfS0_Pfi)
        /*0014*/ 	.word	0x00000000


	//----- nvinfo : EIATTR_REGCOUNT
	.align		4
.L_3:
        /*0018*/ 	.byte	0x04, 0x2f
        /*001a*/ 	.short	(.L_5 - .L_4)
	.align		4
.L_4:
        /*001c*/ 	.word	index@(_Z15mmul_fp16_acc32PK6__halfS1_Pfi)
        /*0020*/ 	.word	0x0000001e


	//----- nvinfo : EIATTR_FRAME_SIZE
	.align		4
.L_5:
        /*0024*/ 	.byte	0x04, 0x11
        /*0026*/ 	.short	(.L_7 - .L_6)
	.align		4
.L_6:
        /*0028*/ 	.word	index@(_Z15mmul_fp16_acc32PK6__halfS1_Pfi)
        /*002c*/ 	.word	0x00000000


	//----- nvinfo : EIATTR_MIN_STACK_SIZE
	.align		4
.L_7:
        /*0030*/ 	.byte	0x04, 0x12
        /*0032*/ 	.short	(.L_9 - .L_8)
	.align		4
.L_8:
        /*0034*/ 	.word	index@(_Z15mmul_fp16_acc32PK6__halfS1_Pfi)
        /*0038*/ 	.word	0x00000000


	//----- nvinfo : EIATTR_MIN_STACK_SIZE
	.align		4
.L_9:
        /*003c*/ 	.byte	0x04, 0x12
        /*003e*/ 	.short	(.L_11 - .L_10)
	.align		4
.L_10:
        /*0040*/ 	.word	index@(_Z9mmul_fp32PKfS0_Pfi)
        /*0044*/ 	.word	0x00000000
.L_11:


//--------------------- .nv.compat                --------------------------
	.section	.nv.compat,"",@"SHT_CUDA_COMPAT_INFO"
	.align	4
        /*0000*/ 	.byte	0x02, 0x09, 0x00, 0x00, 0x02, 0x02, 0x01, 0x00, 0x02, 0x05, 0x05, 0x00, 0x03, 0x07, 0x01, 0x01
        /*0010*/ 	.byte	0x02, 0x03, 0x00, 0x00, 0x02, 0x06, 0x01, 0x00, 0x04, 0x0b, 0x08, 0x00, 0x09, 0x00, 0x00, 0x00
        /*0020*/ 	.byte	0x00, 0x00, 0x00, 0x00


//--------------------- .nv.info._Z15mmul_fp16_acc32PK6__halfS1_Pfi --------------------------
	.section	.nv.info._Z15mmul_fp16_acc32PK6__halfS1_Pfi,"",@"SHT_CUDA_INFO"
	.sectionflags	@""
	.align	4


	//----- nvinfo : EIATTR_CUDA_API_VERSION
	.align		4
        /*0000*/ 	.byte	0x04, 0x37
        /*0002*/ 	.short	(.L_13 - .L_12)
.L_12:
        /*0004*/ 	.word	0x00000082


	//----- nvinfo : EIATTR_KPARAM_INFO
	.align		4
.L_13:
        /*0008*/ 	.byte	0x04, 0x17
        /*000a*/ 	.short	(.L_15 - .L_14)
.L_14:
        /*000c*/ 	.word	0x00000000
        /*0010*/ 	.short	0x0003
        /*0012*/ 	.short	0x0018
        /*0014*/ 	.byte	0x00, 0xf0, 0x11, 0x00


	//----- nvinfo : EIATTR_KPARAM_INFO
	.align		4
.L_15:
        /*0018*/ 	.byte	0x04, 0x17
        /*001a*/ 	.short	(.L_17 - .L_16)
.L_16:
        /*001c*/ 	.word	0x00000000
        /*0020*/ 	.short	0x0002
        /*0022*/ 	.short	0x0010
        /*0024*/ 	.byte	0x00, 0xf5, 0x21, 0x00


	//----- nvinfo : EIATTR_KPARAM_INFO
	.align		4
.L_17:
        /*0028*/ 	.byte	0x04, 0x17
        /*002a*/ 	.short	(.L_19 - .L_18)
.L_18:
        /*002c*/ 	.word	0x00000000
        /*0030*/ 	.short	0x0001
        /*0032*/ 	.short	0x0008
        /*0034*/ 	.byte	0x00, 0xf5, 0x21, 0x00


	//----- nvinfo : EIATTR_KPARAM_INFO
	.align		4
.L_19:
        /*0038*/ 	.byte	0x04, 0x17
        /*003a*/ 	.short	(.L_21 - .L_20)
.L_20:
        /*003c*/ 	.word	0x00000000
        /*0040*/ 	.short	0x0000
        /*0042*/ 	.short	0x0000
        /*0044*/ 	.byte	0x00, 0xf5, 0x21, 0x00


	//----- nvinfo : EIATTR_SPARSE_MMA_MASK
	.align		4
.L_21:
        /*0048*/ 	.byte	0x03, 0x50
        /*004a*/ 	.short	0x0000


	//----- nvinfo : EIATTR_MAXREG_COUNT
	.align		4
        /*004c*/ 	.byte	0x03, 0x1b
        /*004e*/ 	.short	0x00ff


	//----- nvinfo : EIATTR_MERCURY_ISA_VERSION
	.align		4
        /*0050*/ 	.byte	0x03, 0x5f
        /*0052*/ 	.short	0x0101


	//----- nvinfo : EIATTR_VRC_CTA_INIT_COUNT
	.align		4
        /*0054*/ 	.byte	0x02, 0x4a
	.zero		1
	.zero		1


	//----- nvinfo : EIATTR_EXIT_INSTR_OFFSETS
	.align		4
        /*0058*/ 	.byte	0x04, 0x1c
        /*005a*/ 	.short	(.L_23 - .L_22)


	//   ....[0]....
.L_22:
        /*005c*/ 	.word	0x000000c0


	//   ....[1]....
        /*0060*/ 	.word	0x00000c10


	//----- nvinfo : EIATTR_CBANK_PARAM_SIZE
	.align		4
.L_23:
        /*0064*/ 	.byte	0x03, 0x19
        /*0066*/ 	.short	0x001c


	//----- nvinfo : EIATTR_PARAM_CBANK
	.align		4
        /*0068*/ 	.byte	0x04, 0x0a
        /*006a*/ 	.short	(.L_25 - .L_24)
	.align		4
.L_24:
        /*006c*/ 	.word	index@(.nv.constant0._Z15mmul_fp16_acc32PK6__halfS1_Pfi)
        /*0070*/ 	.short	0x0380
        /*0072*/ 	.short	0x001c


	//----- nvinfo : EIATTR_SW_WAR
	.align		4
.L_25:
        /*0074*/ 	.byte	0x04, 0x36
        /*0076*/ 	.short	(.L_27 - .L_26)
.L_26:
        /*0078*/ 	.word	0x00000008
.L_27:


//--------------------- .nv.info._Z9mmul_fp32PKfS0_Pfi --------------------------
	.section	.nv.info._Z9mmul_fp32PKfS0_Pfi,"",@"SHT_CUDA_INFO"
	.sectionflags	@""
	.align	4


	//----- nvinfo : EIATTR_CUDA_API_VERSION
	.align		4
        /*0000*/ 	.byte	0x04, 0x37
        /*0002*/ 	.short	(.L_29 - .L_28)
.L_28:
        /*0004*/ 	.word	0x00000082


	//----- nvinfo : EIATTR_KPARAM_INFO
	.align		4
.L_29:
        /*0008*/ 	.byte	0x04, 0x17
        /*000a*/ 	.short	(.L_31 - .L_30)
.L_30:
        /*000c*/ 	.word	0x00000000
        /*0010*/ 	.short	0x0003
        /*0012*/ 	.short	0x0018
        /*0014*/ 	.byte	0x00, 0xf0, 0x11, 0x00


	//----- nvinfo : EIATTR_KPARAM_INFO
	.align		4
.L_31:
        /*0018*/ 	.byte	0x04, 0x17
        /*001a*/ 	.short	(.L_33 - .L_32)
.L_32:
        /*001c*/ 	.word	0x00000000
        /*0020*/ 	.short	0x0002
        /*0022*/ 	.short	0x0010
        /*0024*/ 	.byte	0x00, 0xf5, 0x21, 0x00


	//----- nvinfo : EIATTR_KPARAM_INFO
	.align		4
.L_33:
        /*0028*/ 	.byte	0x04, 0x17
        /*002a*/ 	.short	(.L_35 - .L_34)
.L_34:
        /*002c*/ 	.word	0x00000000
        /*0030*/ 	.short	0x0001
        /*0032*/ 	.short	0x0008
        /*0034*/ 	.byte	0x00, 0xf5, 0x21, 0x00


	//----- nvinfo : EIATTR_KPARAM_INFO
	.align		4
.L_35:
        /*0038*/ 	.byte	0x04, 0x17
        /*003a*/ 	.short	(.L_37 - .L_36)
.L_36:
        /*003c*/ 	.word	0x00000000
        /*0040*/ 	.short	0x0000
        /*0042*/ 	.short	0x0000
        /*0044*/ 	.byte	0x00, 0xf5, 0x21, 0x00


	//----- nvinfo : EIATTR_SPARSE_MMA_MASK
	.align		4
.L_37:
        /*0048*/ 	.byte	0x03, 0x50
        /*004a*/ 	.short	0x0000


	//----- nvinfo : EIATTR_MAXREG_COUNT
	.align		4
        /*004c*/ 	.byte	0x03, 0x1b
        /*004e*/ 	.short	0x00ff


	//----- nvinfo : EIATTR_MERCURY_ISA_VERSION
	.align		4
        /*0050*/ 	.byte	0x03, 0x5f
        /*0052*/ 	.short	0x0101


	//----- nvinfo : EIATTR_VRC_CTA_INIT_COUNT
	.align		4
        /*0054*/ 	.byte	0x02, 0x4a
	.zero		1
	.zero		1


	//----- nvinfo : EIATTR_EXIT_INSTR_OFFSETS
	.align		4
        /*0058*/ 	.byte	0x04, 0x1c
        /*005a*/ 	.short	(.L_39 - .L_38)


	//   ....[0]....
.L_38:
        /*005c*/ 	.word	0x000000c0


	//   ....[1]....
        /*0060*/ 	.word	0x00000a90


	//----- nvinfo : EIATTR_CBANK_PARAM_SIZE
	.align		4
.L_39:
        /*0064*/ 	.byte	0x03, 0x19
        /*0066*/ 	.short	0x001c


	//----- nvinfo : EIATTR_PARAM_CBANK
	.align		4
        /*0068*/ 	.byte	0x04, 0x0a
        /*006a*/ 	.short	(.L_41 - .L_40)
	.align		4
.L_40:
        /*006c*/ 	.word	index@(.nv.constant0._Z9mmul_fp32PKfS0_Pfi)
        /*0070*/ 	.short	0x0380
        /*0072*/ 	.short	0x001c


	//----- nvinfo : EIATTR_SW_WAR
	.align		4
.L_41:
        /*0074*/ 	.byte	0x04, 0x36
        /*0076*/ 	.short	(.L_43 - .L_42)
.L_42:
        /*0078*/ 	.word	0x00000008
.L_43:


//--------------------- .nv.callgraph             --------------------------
	.section	.nv.callgraph,"",@"SHT_CUDA_CALLGRAPH"
	.align	4
	.sectionentsize	8
	.align		4
        /*0000*/ 	.word	0x00000000
	.align		4
        /*0004*/ 	.word	0xffffffff
	.align		4
        /*0008*/ 	.word	0x00000000
	.align		4
        /*000c*/ 	.word	0xfffffffe
	.align		4
        /*0010*/ 	.word	0x00000000
	.align		4
        /*0014*/ 	.word	0xfffffffd
	.align		4
        /*0018*/ 	.word	0x00000000
	.align		4
        /*001c*/ 	.word	0xfffffffc


//--------------------- .text._Z15mmul_fp16_acc32PK6__halfS1_Pfi --------------------------
	.section	.text._Z15mmul_fp16_acc32PK6__halfS1_Pfi,"ax",@progbits
	.align	128
        .global         _Z15mmul_fp16_acc32PK6__halfS1_Pfi
        .type           _Z15mmul_fp16_acc32PK6__halfS1_Pfi,@function
        .size           _Z15mmul_fp16_acc32PK6__halfS1_Pfi,(.L_x_11 - _Z15mmul_fp16_acc32PK6__halfS1_Pfi)
        .other          _Z15mmul_fp16_acc32PK6__halfS1_Pfi,@"STO_CUDA_ENTRY STV_DEFAULT"
_Z15mmul_fp16_acc32PK6__halfS1_Pfi:
.text._Z15mmul_fp16_acc32PK6__halfS1_Pfi:
[----:B------:R-:W-:Y:S01]  /*0000*/  LDC R1, c[0x0][0x37c] ;  /* 0x0000df00ff017b82 */ /* 0x000fe20000000800 */
[----:B------:R-:W0:Y:S07]  /*0010*/  S2R R0, SR_TID.Y ;  /* 0x0000000000007919 */ /* 0x000e2e0000002200 */
[----:B------:R-:W0:Y:S01]  /*0020*/  S2UR UR4, SR_CTAID.Y ;  /* 0x00000000000479c3 */ /* 0x000e220000002600 */
[----:B------:R-:W1:Y:S01]  /*0030*/  LDCU UR12, c[0x0][0x398] ;  /* 0x00007300ff0c77ac */ /* 0x000e620008000800 */
[----:B------:R-:W2:Y:S06]  /*0040*/  S2R R3, SR_TID.X ;  /* 0x0000000000037919 */ /* 0x000eac0000002100 */
[----:B------:R-:W0:Y:S08]  /*0050*/  LDC R13, c[0x0][0x364] ;  /* 0x0000d900ff0d7b82 */ /* 0x000e300000000800 */
[----:B------:R-:W2:Y:S08]  /*0060*/  S2UR UR5, SR_CTAID.X ;  /* 0x00000000000579c3 */ /* 0x000eb00000002500 */
[----:B------:R-:W2:Y:S01]  /*0070*/  LDC R2, c[0x0][0x360] ;  /* 0x0000d800ff027b82 */ /* 0x000ea20000000800 */
[----:B0-----:R-:W-:-:S02]  /*0080*/  IMAD R13, R13, UR4, R0 ;  /* 0x000000040d0d7c24 */ /* 0x001fc4000f8e0200 */
[----:B--2---:R-:W-:-:S05]  /*0090*/  IMAD R0, R2, UR5, R3 ;  /* 0x0000000502007c24 */ /* 0x004fca000f8e0203 */
[----:B------:R-:W-:-:S04]  /*00a0*/  VIMNMX R2, PT, PT, R13, R0, !PT ;  /* 0x000000000d027248 */ /* 0x000fc80007fe0100 */
[----:B-1----:R-:W-:-:S13]  /*00b0*/  ISETP.GE.AND P0, PT, R2, UR12, PT ;  /* 0x0000000c02007c0c */ /* 0x002fda000bf06270 */
[----:B------:R-:W-:Y:S05]  /*00c0*/  @P0 EXIT ;  /* 0x000000000000094d */ /* 0x000fea0003800000 */
[----:B------:R-:W-:Y:S01]  /*00d0*/  UISETP.GE.U32.AND UP0, UPT, UR12, 0x8, UPT ;  /* 0x000000080c00788c */ /* 0x000fe2000bf06070 */
[----:B------:R-:W-:Y:S02]  /*00e0*/  HFMA2 R20, -RZ, RZ, 0, 0 ;  /* 0x00000000ff147431 */ /* 0x000fe400000001ff */
[----:B------:R-:W-:Y:S01]  /*00f0*/  IMAD R13, R13, UR12, RZ ;  /* 0x0000000c0d0d7c24 */ /* 0x000fe2000f8e02ff */
[----:B------:R-:W-:Y:S01]  /*0100*/  UMOV UR4, URZ ;  /* 0x000000ff00047c82 */ /* 0x000fe20008000000 */
[----:B------:R-:W0:Y:S04]  /*0110*/  LDCU.64 UR10, c[0x0][0x358] ;  /* 0x00006b00ff0a77ac */ /* 0x000e280008000a00 */
[----:B------:R-:W-:Y:S05]  /*0120*/  BRA.U !UP0, `(.L_x_0) ;  /* 0x0000000508447547 */ /* 0x000fea000b800000 */
[----:B------:R-:W1:Y:S01]  /*0130*/  LDCU.128 UR16, c[0x0][0x380] ;  /* 0x00007000ff1077ac */ /* 0x000e620008000c00 */
[----:B------:R-:W-:Y:S02]  /*0140*/  MOV R20, RZ ;  /* 0x000000ff00147202 */ /* 0x000fe40000000f00 */
[----:B------:R-:W-:Y:S01]  /*0150*/  MOV R12, R0 ;  /* 0x00000000000c7202 */ /* 0x000fe20000000f00 */
[----:B------:R-:W-:-:S04]  /*0160*/  ULOP3.LUT UR4, UR12, 0x7ffffff8, URZ, 0xc0, !UPT ;  /* 0x7ffffff80c047892 */ /* 0x000fc8000f8ec0ff */
[----:B------:R-:W-:Y:S01]  /*0170*/  UIADD3 UR5, UPT, UPT, -UR4, URZ, URZ ;  /* 0x000000ff04057290 */ /* 0x000fe2000fffe1ff */
[----:B-1----:R-:W-:Y:S01]  /*0180*/  MOV R2, UR16 ;  /* 0x0000001000027c02 */ /* 0x002fe20008000f00 */
[----:B------:R-:W-:Y:S01]  /*0190*/  UIMAD.WIDE UR6, UR12, 0xc, UR18 ;  /* 0x0000000c0c0678a5 */ /* 0x000fe2000f8e0212 */
[----:B------:R-:W-:Y:S01]  /*01a0*/  MOV R3, UR17 ;  /* 0x0000001100037c02 */ /* 0x000fe20008000f00 */
[----:B------:R-:W-:Y:S02]  /*01b0*/  UIMAD.WIDE UR8, UR12, 0xe, UR18 ;  /* 0x0000000e0c0878a5 */ /* 0x000fe4000f8e0212 */
[----:B------:R-:W-:-:S03]  /*01c0*/  IMAD.WIDE.U32 R2, R13, 0x2, R2 ;  /* 0x000000020d027825 */ /* 0x000fc600078e0002 */
[----:B------:R-:W-:-:S04]  /*01d0*/  IADD3 R2, P0, PT, R2, 0x8, RZ ;  /* 0x0000000802027810 */ /* 0x000fc80007f1e0ff */
[----:B------:R-:W-:-:S09]  /*01e0*/  IADD3.X R3, PT, PT, RZ, R3, RZ, P0, !PT ;  /* 0x00000003ff037210 */ /* 0x000fd200007fe4ff */
.L_x_1:
[----:B------:R-:W-:Y:S01]  /*01f0*/  UIMAD.WIDE UR16, UR12, 0x2, UR18 ;  /* 0x000000020c1078a5 */ /* 0x000fe2000f8e0212 */
[----:B------:R-:W-:Y:S01]  /*0200*/  MOV R7, 0x2 ;  /* 0x0000000200077802 */ /* 0x000fe20000000f00 */
[----:B------:R-:W-:Y:S01]  /*0210*/  UIMAD.WIDE UR20, UR12, 0x4, UR18 ;  /* 0x000000040c1478a5 */ /* 0x000fe2000f8e0212 */
[----:B------:R-:W-:Y:S01]  /*0220*/  HFMA2 R11, -RZ, RZ, 0, 1.1920928955078125e-07 ;  /* 0x00000002ff0b7431 */ /* 0x000fe200000001ff */
[----:B------:R-:W-:Y:S01]  /*0230*/  UIMAD.WIDE UR14, UR12, 0x6, UR18 ;  /* 0x000000060c0e78a5 */ /* 0x000fe2000f8e0212 */
[----:B0-----:R-:W2:Y:S01]  /*0240*/  LDG.E.U16 R23, desc[UR10][R2.64+-0x8] ;  /* 0xfffff80a02177981 */ /* 0x001ea2000c1e1500 */
[----:B------:R-:W-:Y:S01]  /*0250*/  MOV R4, UR16 ;  /* 0x0000001000047c02 */ /* 0x000fe20008000f00 */
[----:B------:R-:W-:Y:S01]  /*0260*/  IMAD.WIDE R6, R12, R7, UR18 ;  /* 0x000000120c067e25 */ /* 0x000fe2000f8e0207 */
[----:B------:R-:W-:Y:S01]  /*0270*/  MOV R5, UR17 ;  /* 0x0000001100057c02 */ /* 0x000fe20008000f00 */
[----:B------:R-:W3:Y:S01]  /*0280*/  LDG.E.U16 R22, desc[UR10][R2.64+-0x6] ;  /* 0xfffffa0a02167981 */ /* 0x000ee2000c1e1500 */
[----:B------:R-:W-:-:S02]  /*0290*/  MOV R8, UR20 ;  /* 0x0000001400087c02 */ /* 0x000fc40008000f00 */
[----:B------:R-:W-:Y:S01]  /*02a0*/  MOV R9, UR21 ;  /* 0x0000001500097c02 */ /* 0x000fe20008000f00 */
[C---:B------:R-:W-:Y:S01]  /*02b0*/  IMAD.WIDE R4, R12.reuse, 0x2, R4 ;  /* 0x000000020c047825 */ /* 0x040fe200078e0204 */
[----:B------:R0:W4:Y:S03]  /*02c0*/  LDG.E.U16 R21, desc[UR10][R6.64] ;  /* 0x0000000a06157981 */ /* 0x000126000c1e1500 */
[----:B------:R-:W-:Y:S02]  /*02d0*/  HFMA2 R27, -RZ, RZ, 0, 1.1920928955078125e-07 ;  /* 0x00000002ff1b7431 */ /* 0x000fe400000001ff */
[C---:B------:R-:W-:Y:S01]  /*02e0*/  IMAD.WIDE R10, R12.reuse, R11, UR14 ;  /* 0x0000000e0c0a7e25 */ /* 0x040fe2000f8e020b */
[----:B------:R1:W5:Y:S01]  /*02f0*/  LDG.E.U16 R19, desc[UR10][R4.64] ;  /* 0x0000000a04137981 */ /* 0x000362000c1e1500 */
[----:B------:R-:W-:Y:S02]  /*0300*/  UIMAD.WIDE UR14, UR12, 0x8, UR18 ;  /* 0x000000080c0e78a5 */ /* 0x000fe4000f8e0212 */
[----:B------:R-:W-:Y:S01]  /*0310*/  IMAD.WIDE R8, R12, 0x2, R8 ;  /* 0x000000020c087825 */ /* 0x000fe200078e0208 */
[----:B------:R-:W-:Y:S01]  /*0320*/  MOV R25, 0x2 ;  /* 0x0000000200197802 */ /* 0x000fe20000000f00 */
[----:B------:R-:W5:Y:S01]  /*0330*/  LDG.E.U16 R18, desc[UR10][R2.64+-0x4] ;  /* 0xfffffc0a02127981 */ /* 0x000f62000c1e1500 */
[----:B------:R-:W-:-:S03]  /*0340*/  UIMAD.WIDE UR16, UR12, 0xa, UR18 ;  /* 0x0000000a0c1078a5 */ /* 0x000fc6000f8e0212 */
[----:B------:R-:W5:Y:S01]  /*0350*/  LDG.E.U16 R17, desc[UR10][R8.64] ;  /* 0x0000000a08117981 */ /* 0x000f62000c1e1500 */
[----:B0-----:R-:W-:-:S03]  /*0360*/  IMAD.WIDE R6, R12, R25, UR14 ;  /* 0x0000000e0c067e25 */ /* 0x001fc6000f8e0219 */
[----:B------:R0:W5:Y:S01]  /*0370*/  LDG.E.U16 R15, desc[UR10][R10.64] ;  /* 0x0000000a0a0f7981 */ /* 0x000162000c1e1500 */
[----:B-1----:R-:W-:-:S03]  /*0380*/  IMAD.WIDE R4, R12, R27, UR16 ;  /* 0x000000100c047e25 */ /* 0x002fc6000f8e021b */
[----:B------:R-:W5:Y:S04]  /*0390*/  LDG.E.U16 R16, desc[UR10][R2.64+-0x2] ;  /* 0xfffffe0a02107981 */ /* 0x000f68000c1e1500 */
[----:B------:R-:W5:Y:S01]  /*03a0*/  LDG.E.U16 R14, desc[UR10][R2.64] ;  /* 0x0000000a020e7981 */ /* 0x000f62000c1e1500 */
[----:B0-----:R-:W-:-:S03]  /*03b0*/  MOV R11, 0x2 ;  /* 0x00000002000b7802 */ /* 0x001fc60000000f00 */
[----:B------:R-:W5:Y:S02]  /*03c0*/  LDG.E.U16 R6, desc[UR10][R6.64] ;  /* 0x0000000a06067981 */ /* 0x000f64000c1e1500 */
[CC--:B------:R-:W-:Y:S02]  /*03d0*/  IMAD.WIDE R8, R12.reuse, R11.reuse, UR6 ;  /* 0x000000060c087e25 */ /* 0x0c0fe4000f8e020b */
[----:B------:R-:W5:Y:S04]  /*03e0*/  LDG.E.U16 R24, desc[UR10][R2.64+0x2] ;  /* 0x0000020a02187981 */ /* 0x000f68000c1e1500 */
[----:B------:R-:W5:Y:S01]  /*03f0*/  LDG.E.U16 R4, desc[UR10][R4.64] ;  /* 0x0000000a04047981 */ /* 0x000f62000c1e1500 */
[----:B------:R-:W-:-:S03]  /*0400*/  IMAD.WIDE R10, R12, R11, UR8 ;  /* 0x000000080c0a7e25 */ /* 0x000fc6000f8e020b */
[----:B------:R-:W5:Y:S04]  /*0410*/  LDG.E.U16 R8, desc[UR10][R8.64] ;  /* 0x0000000a08087981 */ /* 0x000f68000c1e1500 */
[----:B------:R-:W5:Y:S04]  /*0420*/  LDG.E.U16 R26, desc[UR10][R2.64+0x4] ;  /* 0x0000040a021a7981 */ /* 0x000f68000c1e1500 */
[----:B------:R0:W5:Y:S04]  /*0430*/  LDG.E.U16 R25, desc[UR10][R2.64+0x6] ;  /* 0x0000060a02197981 */ /* 0x000168000c1e1500 */
[----:B------:R-:W5:Y:S01]  /*0440*/  LDG.E.U16 R10, desc[UR10][R10.64] ;  /* 0x0000000a0a0a7981 */ /* 0x000f62000c1e1500 */
[----:B------:R-:W-:-:S04]  /*0450*/  UIADD3 UR5, UPT, UPT, UR5, 0x8, URZ ;  /* 0x0000000805057890 */ /* 0x000fc8000fffe0ff */
[----:B------:R-:W-:Y:S01]  /*0460*/  UISETP.NE.AND UP0, UPT, UR5, URZ, UPT ;  /* 0x000000ff0500728c */ /* 0x000fe2000bf05270 */
[----:B0-----:R-:W-:-:S04]  /*0470*/  IADD3 R2, P0, PT, R2, 0x10, RZ ;  /* 0x0000001002027810 */ /* 0x001fc80007f1e0ff */
[----:B------:R-:W-:Y:S01]  /*0480*/  IADD3.X R3, PT, PT, RZ, R3, RZ, P0, !PT ;  /* 0x00000003ff037210 */ /* 0x000fe200007fe4ff */
[----:B--2---:R-:W-:Y:S02]  /*0490*/  HADD2.F32 R23, -RZ, R23.H0_H0 ;  /* 0x20000017ff177230 */ /* 0x004fe40000004100 */
[----:B---3--:R-:W-:Y:S02]  /*04a0*/  HADD2.F32 R22, -RZ, R22.H0_H0 ;  /* 0x20000016ff167230 */ /* 0x008fe40000004100 */
[----:B----4-:R-:W-:Y:S02]  /*04b0*/  HADD2.F32 R21, -RZ, R21.H0_H0 ;  /* 0x20000015ff157230 */ /* 0x010fe40000004100 */
[----:B-----5:R-:W-:-:S03]  /*04c0*/  HADD2.F32 R19, -RZ, R19.H0_H0 ;  /* 0x20000013ff137230 */ /* 0x020fc60000004100 */
[----:B------:R-:W-:Y:S01]  /*04d0*/  FFMA R21, R23, R21, R20 ;  /* 0x0000001517157223 */ /* 0x000fe20000000014 */
[----:B------:R-:W-:-:S03]  /*04e0*/  HADD2.F32 R18, -RZ, R18.H0_H0 ;  /* 0x20000012ff127230 */ /* 0x000fc60000004100 */
[----:B------:R-:W-:Y:S01]  /*04f0*/  FFMA R19, R22, R19, R21 ;  /* 0x0000001316137223 */ /* 0x000fe20000000015 */
[----:B------:R-:W-:Y:S02]  /*0500*/  HADD2.F32 R17, -RZ, R17.H0_H0 ;  /* 0x20000011ff117230 */ /* 0x000fe40000004100 */
        /* <DEDUP_REMOVED lines=11> */
[----:B------:R-:W-:Y:S01]  /*05c0*/  HADD2.F32 R7, -RZ, R26.H0_H0 ;  /* 0x2000001aff077230 */ /* 0x000fe20000004100 */
[----:B------:R-:W-:Y:S01]  /*05d0*/  MOV R5, UR12 ;  /* 0x0000000c00057c02 */ /* 0x000fe20008000f00 */
[----:B------:R-:W-:-:S03]  /*05e0*/  HADD2.F32 R25, -RZ, R25.H0_H0 ;  /* 0x20000019ff197230 */ /* 0x000fc60000004100 */
[----:B------:R-:W-:Y:S01]  /*05f0*/  FFMA R4, R7, R8, R4 ;  /* 0x0000000807047223 */ /* 0x000fe20000000004 */
[----:B------:R-:W-:Y:S01]  /*0600*/  HADD2.F32 R10, -RZ, R10.H0_H0 ;  /* 0x2000000aff0a7230 */ /* 0x000fe20000004100 */
[----:B------:R-:W-:-:S04]  /*0610*/  LEA R12, R5, R12, 0x3 ;  /* 0x0000000c050c7211 */ /* 0x000fc800078e18ff */
[----:B------:R-:W-:Y:S01]  /*0620*/  FFMA R20, R25, R10, R4 ;  /* 0x0000000a19147223 */ /* 0x000fe20000000004 */
[----:B------:R-:W-:Y:S06]  /*0630*/  BRA.U UP0, `(.L_x_1) ;  /* 0xfffffff900ec7547 */ /* 0x000fec000b83ffff */
.L_x_0:
[----:B------:R-:W-:-:S04]  /*0640*/  ULOP3.LUT UR6, UR12, 0x7, URZ, 0xc0, !UPT ;  /* 0x000000070c067892 */ /* 0x000fc8000f8ec0ff */
[----:B------:R-:W-:-:S09]  /*0650*/  UISETP.NE.AND UP0, UPT, UR6, URZ, UPT ;  /* 0x000000ff0600728c */ /* 0x000fd2000bf05270 */
[----:B------:R-:W-:Y:S05]  /*0660*/  BRA.U !UP0, `(.L_x_2) ;  /* 0x0000000508587547 */ /* 0x000fea000b800000 */
[----:B------:R-:W-:Y:S02]  /*0670*/  UISETP.GE.U32.AND UP0, UPT, UR6, 0x4, UPT ;  /* 0x000000040600788c */ /* 0x000fe4000bf06070 */
[----:B------:R-:W-:-:S04]  /*0680*/  ULOP3.LUT UR5, UR12, 0x3, URZ, 0xc0, !UPT ;  /* 0x000000030c057892 */ /* 0x000fc8000f8ec0ff */
[----:B------:R-:W-:-:S03]  /*0690*/  UISETP.NE.AND UP1, UPT, UR5, URZ, UPT ;  /* 0x000000ff0500728c */ /* 0x000fc6000bf25270 */
[----:B------:R-:W-:Y:S08]  /*06a0*/  BRA.U !UP0, `(.L_x_3) ;  /* 0x00000001089c7547 */ /* 0x000ff0000b800000 */
[----:B------:R-:W1:Y:S01]  /*06b0*/  LDC.64 R6, c[0x0][0x388] ;  /* 0x0000e200ff067b82 */ /* 0x000e620000000a00 */
[----:B------:R-:W2:Y:S01]  /*06c0*/  LDCU.64 UR6, c[0x0][0x380] ;  /* 0x00007000ff0677ac */ /* 0x000ea20008000a00 */
[----:B------:R-:W-:Y:S02]  /*06d0*/  MOV R9, UR4 ;  /* 0x0000000400097c02 */ /* 0x000fe40008000f00 */
[C---:B------:R-:W-:Y:S02]  /*06e0*/  IADD3 R3, PT, PT, R13.reuse, UR4, RZ ;  /* 0x000000040d037c10 */ /* 0x040fe4000fffe0ff */
[----:B------:R-:W-:Y:S01]  /*06f0*/  IADD3 R10, P0, PT, R13, UR4, RZ ;  /* 0x000000040d0a7c10 */ /* 0x000fe2000ff1e0ff */
[----:B------:R-:W-:Y:S01]  /*0700*/  IMAD R9, R9, UR12, R0 ;  /* 0x0000000c09097c24 */ /* 0x000fe2000f8e0200 */
[----:B------:R-:W3:Y:S01]  /*0710*/  LDC.64 R4, c[0x0][0x380] ;  /* 0x0000e000ff047b82 */ /* 0x000ee20000000a00 */
[----:B------:R-:W-:Y:S02]  /*0720*/  MOV R11, UR12 ;  /* 0x0000000c000b7c02 */ /* 0x000fe40008000f00 */
[----:B------:R-:W-:Y:S01]  /*0730*/  MOV R15, UR12 ;  /* 0x0000000c000f7c02 */ /* 0x000fe20008000f00 */
[----:B-1----:R-:W-:Y:S01]  /*0740*/  IMAD.WIDE R6, R9, 0x2, R6 ;  /* 0x0000000209067825 */ /* 0x002fe200078e0206 */
[----:B------:R-:W-:-:S05]  /*0750*/  MOV R9, UR12 ;  /* 0x0000000c00097c02 */ /* 0x000fca0008000f00 */
[----:B------:R-:W-:Y:S02]  /*0760*/  IMAD.WIDE R8, R9, 0x2, R6 ;  /* 0x0000000209087825 */ /* 0x000fe400078e0206 */
[----:B0-----:R-:W4:Y:S02]  /*0770*/  LDG.E.U16 R6, desc[UR10][R6.64] ;  /* 0x0000000a06067981 */ /* 0x001f24000c1e1500 */
[----:B---3--:R-:W-:Y:S01]  /*0780*/  IMAD.WIDE.U32 R4, R3, 0x2, R4 ;  /* 0x0000000203047825 */ /* 0x008fe200078e0004 */
[----:B------:R-:W-:Y:S01]  /*0790*/  IADD3.X R3, PT, PT, RZ, RZ, RZ, P0, !PT ;  /* 0x000000ffff037210 */ /* 0x000fe200007fe4ff */
[----:B------:R-:W3:Y:S01]  /*07a0*/  LDG.E.U16 R16, desc[UR10][R8.64] ;  /* 0x0000000a08107981 */ /* 0x000ee2000c1e1500 */
[----:B--2---:R-:W-:-:S03]  /*07b0*/  LEA R2, P0, R10, UR6, 0x1 ;  /* 0x000000060a027c11 */ /* 0x004fc6000f8008ff */
[----:B------:R-:W2:Y:S01]  /*07c0*/  LDG.E.U16 R4, desc[UR10][R4.64] ;  /* 0x0000000a04047981 */ /* 0x000ea2000c1e1500 */
[----:B------:R-:W-:Y:S01]  /*07d0*/  LEA.HI.X R3, R10, UR7, R3, 0x1, P0 ;  /* 0x000000070a037c11 */ /* 0x000fe200080f0c03 */
[----:B------:R-:W-:-:S04]  /*07e0*/  IMAD.WIDE R10, R11, 0x2, R8 ;  /* 0x000000020b0a7825 */ /* 0x000fc800078e0208 */
[----:B------:R-:W5:Y:S01]  /*07f0*/  LDG.E.U16 R12, desc[UR10][R2.64+0x2] ;  /* 0x0000020a020c7981 */ /* 0x000f62000c1e1500 */
[----:B------:R-:W-:-:S03]  /*0800*/  IMAD.WIDE R14, R15, 0x2, R10 ;  /* 0x000000020f0e7825 */ /* 0x000fc600078e020a */
[----:B------:R-:W5:Y:S04]  /*0810*/  LDG.E.U16 R17, desc[UR10][R2.64+0x4] ;  /* 0x0000040a02117981 */ /* 0x000f68000c1e1500 */
[----:B------:R-:W5:Y:S04]  /*0820*/  LDG.E.U16 R10, desc[UR10][R10.64] ;  /* 0x0000000a0a0a7981 */ /* 0x000f68000c1e1500 */
[----:B------:R-:W5:Y:S04]  /*0830*/  LDG.E.U16 R18, desc[UR10][R2.64+0x6] ;  /* 0x0000060a02127981 */ /* 0x000f68000c1e1500 */
[----:B------:R-:W5:Y:S01]  /*0840*/  LDG.E.U16 R14, desc[UR10][R14.64] ;  /* 0x0000000a0e0e7981 */ /* 0x000f62000c1e1500 */
[----:B------:R-:W-:Y:S01]  /*0850*/  UIADD3 UR4, UPT, UPT, UR4, 0x4, URZ ;  /* 0x0000000404047890 */ /* 0x000fe2000fffe0ff */
[----:B----4-:R-:W-:-:S02]  /*0860*/  HADD2.F32 R6, -RZ, R6.H0_H0 ;  /* 0x20000006ff067230 */ /* 0x010fc40000004100 */
[----:B---3--:R-:W-:Y:S02]  /*0870*/  HADD2.F32 R16, -RZ, R16.H0_H0 ;  /* 0x20000010ff107230 */ /* 0x008fe40000004100 */
[----:B--2---:R-:W-:-:S05]  /*0880*/  HADD2.F32 R5, -RZ, R4.H0_H0 ;  /* 0x20000004ff057230 */ /* 0x004fca0000004100 */
[----:B------:R-:W-:Y:S01]  /*0890*/  FFMA R5, R5, R6, R20 ;  /* 0x0000000605057223 */ /* 0x000fe20000000014 */
[----:B-----5:R-:W-:Y:S02]  /*08a0*/  HADD2.F32 R12, -RZ, R12.H0_H0 ;  /* 0x2000000cff0c7230 */ /* 0x020fe40000004100 */
[----:B------:R-:W-:-:S03]  /*08b0*/  HADD2.F32 R4, -RZ, R17.H0_H0 ;  /* 0x20000011ff047230 */ /* 0x000fc60000004100 */
[----:B------:R-:W-:Y:S01]  /*08c0*/  FFMA R5, R12, R16, R5 ;  /* 0x000000100c057223 */ /* 0x000fe20000000005 */
[----:B------:R-:W-:Y:S02]  /*08d0*/  HADD2.F32 R6, -RZ, R10.H0_H0 ;  /* 0x2000000aff067230 */ /* 0x000fe40000004100 */
[----:B------:R-:W-:-:S03]  /*08e0*/  HADD2.F32 R3, -RZ, R18.H0_H0 ;  /* 0x20000012ff037230 */ /* 0x000fc60000004100 */
[----:B------:R-:W-:Y:S01]  /*08f0*/  FFMA R4, R4, R6, R5 ;  /* 0x0000000604047223 */ /* 0x000fe20000000005 */
[----:B------:R-:W-:-:S05]  /*0900*/  HADD2.F32 R14, -RZ, R14.H0_H0 ;  /* 0x2000000eff0e7230 */ /* 0x000fca0000004100 */
[----:B------:R-:W-:-:S07]  /*0910*/  FFMA R20, R3, R14, R4 ;  /* 0x0000000e03147223 */ /* 0x000fce0000000004 */
.L_x_3:
[----:B------:R-:W-:Y:S05]  /*0920*/  BRA.U !UP1, `(.L_x_2) ;  /* 0x0000000109a87547 */ /* 0x000fea000b800000 */
[----:B------:R-:W-:Y:S02]  /*0930*/  UISETP.NE.AND UP0, UPT, UR5, 0x1, UPT ;  /* 0x000000010500788c */ /* 0x000fe4000bf05270 */
[----:B------:R-:W-:-:S04]  /*0940*/  ULOP3.LUT UR6, UR12, 0x1, URZ, 0xc0, !UPT ;  /* 0x000000010c067892 */ /* 0x000fc8000f8ec0ff */
[----:B------:R-:W-:-:S03]  /*0950*/  UISETP.NE.U32.AND UP1, UPT, UR6, 0x1, UPT ;  /* 0x000000010600788c */ /* 0x000fc6000bf25070 */
[----:B------:R-:W-:Y:S08]  /*0960*/  BRA.U !UP0, `(.L_x_4) ;  /* 0x0000000108647547 */ /* 0x000ff0000b800000 */
[----:B------:R-:W1:Y:S01]  /*0970*/  LDC.64 R4, c[0x0][0x388] ;  /* 0x0000e200ff047b82 */ /* 0x000e620000000a00 */
[----:B------:R-:W2:Y:S01]  /*0980*/  LDCU.64 UR6, c[0x0][0x380] ;  /* 0x00007000ff0677ac */ /* 0x000ea20008000a00 */
[----:B------:R-:W-:Y:S02]  /*0990*/  MOV R9, UR4 ;  /* 0x0000000400097c02 */ /* 0x000fe40008000f00 */
[C---:B------:R-:W-:Y:S02]  /*09a0*/  IADD3 R7, PT, PT, R13.reuse, UR4, RZ ;  /* 0x000000040d077c10 */ /* 0x040fe4000fffe0ff */
[----:B------:R-:W-:Y:S01]  /*09b0*/  IADD3 R10, P0, PT, R13, UR4, RZ ;  /* 0x000000040d0a7c10 */ /* 0x000fe2000ff1e0ff */
[----:B------:R-:W-:Y:S01]  /*09c0*/  IMAD R9, R9, UR12, R0 ;  /* 0x0000000c09097c24 */ /* 0x000fe2000f8e0200 */
[----:B------:R-:W3:Y:S03]  /*09d0*/  LDC.64 R2, c[0x0][0x380] ;  /* 0x0000e000ff027b82 */ /* 0x000ee60000000a00 */
        /* <DEDUP_REMOVED lines=9> */
[----:B------:R-:W-:-:S05]  /*0a70*/  LEA.HI.X R7, R10, UR7, R7, 0x1, P0 ;  /* 0x000000070a077c11 */ /* 0x000fca00080f0c07 */
[----:B------:R-:W5:Y:S01]  /*0a80*/  LDG.E.U16 R6, desc[UR10][R6.64+0x2] ;  /* 0x0000020a06067981 */ /* 0x000f62000c1e1500 */
[----:B------:R-:W-:Y:S01]  /*0a90*/  UIADD3 UR4, UPT, UPT, UR4, 0x2, URZ ;  /* 0x0000000204047890 */ /* 0x000fe2000fffe0ff */
[----:B----4-:R-:W-:Y:S02]  /*0aa0*/  HADD2.F32 R10, -RZ, R4.H0_H0 ;  /* 0x20000004ff0a7230 */ /* 0x010fe40000004100 */
[----:B---3--:R-:W-:Y:S02]  /*0ab0*/  HADD2.F32 R12, -RZ, R8.H0_H0 ;  /* 0x20000008ff0c7230 */ /* 0x008fe40000004100 */
[----:B--2---:R-:W-:-:S05]  /*0ac0*/  HADD2.F32 R11, -RZ, R2.H0_H0 ;  /* 0x20000002ff0b7230 */ /* 0x004fca0000004100 */
[----:B------:R-:W-:Y:S01]  /*0ad0*/  FFMA R10, R11, R10, R20 ;  /* 0x0000000a0b0a7223 */ /* 0x000fe20000000014 */
[----:B-----5:R-:W-:-:S05]  /*0ae0*/  HADD2.F32 R15, -RZ, R6.H0_H0 ;  /* 0x20000006ff0f7230 */ /* 0x020fca0000004100 */
[----:B------:R-:W-:-:S07]  /*0af0*/  FFMA R20, R15, R12, R10 ;  /* 0x0000000c0f147223 */ /* 0x000fce000000000a */
.L_x_4:
[----:B------:R-:W-:Y:S05]  /*0b00*/  BRA.U UP1, `(.L_x_2) ;  /* 0x0000000101307547 */ /* 0x000fea000b800000 */
[----:B------:R-:W1:Y:S01]  /*0b10*/  LDC.64 R2, c[0x0][0x380] ;  /* 0x0000e000ff027b82 */ /* 0x000e620000000a00 */
[----:B------:R-:W-:Y:S02]  /*0b20*/  MOV R9, UR4 ;  /* 0x0000000400097c02 */ /* 0x000fe40008000f00 */
[----:B------:R-:W-:-:S03]  /*0b30*/  IADD3 R7, PT, PT, R13, UR4, RZ ;  /* 0x000000040d077c10 */ /* 0x000fc6000fffe0ff */
[----:B------:R-:W-:Y:S02]  /*0b40*/  IMAD R9, R9, UR12, R0 ;  /* 0x0000000c09097c24 */ /* 0x000fe4000f8e0200 */
[----:B------:R-:W2:Y:S01]  /*0b50*/  LDC.64 R4, c[0x0][0x388] ;  /* 0x0000e200ff047b82 */ /* 0x000ea20000000a00 */
[----:B-1----:R-:W-:-:S06]  /*0b60*/  IMAD.WIDE.U32 R2, R7, 0x2, R2 ;  /* 0x0000000207027825 */ /* 0x002fcc00078e0002 */
[----:B0-----:R-:W3:Y:S01]  /*0b70*/  LDG.E.U16 R2, desc[UR10][R2.64] ;  /* 0x0000000a02027981 */ /* 0x001ee2000c1e1500 */
[----:B--2---:R-:W-:-:S06]  /*0b80*/  IMAD.WIDE R4, R9, 0x2, R4 ;  /* 0x0000000209047825 */ /* 0x004fcc00078e0204 */
[----:B------:R-:W2:Y:S01]  /*0b90*/  LDG.E.U16 R4, desc[UR10][R4.64] ;  /* 0x0000000a04047981 */ /* 0x000ea2000c1e1500 */
[----:B---3--:R-:W-:Y:S02]  /*0ba0*/  HADD2.F32 R7, -RZ, R2.H0_H0 ;  /* 0x20000002ff077230 */ /* 0x008fe40000004100 */
[----:B--2---:R-:W-:-:S05]  /*0bb0*/  HADD2.F32 R6, -RZ, R4.H0_H0 ;  /* 0x20000004ff067230 */ /* 0x004fca0000004100 */
[----:B------:R-:W-:-:S07]  /*0bc0*/  FFMA R20, R7, R6, R20 ;  /* 0x0000000607147223 */ /* 0x000fce0000000014 */
.L_x_2:
[----:B------:R-:W1:Y:S01]  /*0bd0*/  LDC.64 R2, c[0x0][0x390] ;  /* 0x0000e400ff027b82 */ /* 0x000e620000000a00 */
[----:B------:R-:W-:-:S05]  /*0be0*/  IADD3 R13, PT, PT, R0, R13, RZ ;  /* 0x0000000d000d7210 */ /* 0x000fca0007ffe0ff */
[----:B-1----:R-:W-:-:S05]  /*0bf0*/  IMAD.WIDE R2, R13, 0x4, R2 ;  /* 0x000000040d027825 */ /* 0x002fca00078e0202 */
[----:B0-----:R-:W-:Y:S01]  /*0c00*/  STG.E desc[UR10][R2.64], R20 ;  /* 0x0000001402007986 */ /* 0x001fe2000c10190a */
[----:B------:R-:W-:Y:S05]  /*0c10*/  EXIT ;  /* 0x000000000000794d */ /* 0x000fea0003800000 */
.L_x_5:
[----:B------:R-:W-:-:S00]  /*0c20*/  BRA `(.L_x_5) ;  /* 0xfffffffc00fc7947 */ /* 0x000fc0000383ffff */
[----:B------:R-:W-:-:S00]  /*0c30*/  NOP ;  /* 0x0000000000007918 */ /* 0x000fc00000000000 */
        /* <DEDUP_REMOVED lines=12> */
.L_x_11:


//--------------------- .text._Z9mmul_fp32PKfS0_Pfi --------------------------
	.section	.text._Z9mmul_fp32PKfS0_Pfi,"ax",@progbits
	.align	128
        .global         _Z9mmul_fp32PKfS0_Pfi
        .type           _Z9mmul_fp32PKfS0_Pfi,@function
        .size           _Z9mmul_fp32PKfS0_Pfi,(.L_x_12 - _Z9mmul_fp32PKfS0_Pfi)
        .other          _Z9mmul_fp32PKfS0_Pfi,@"STO_CUDA_ENTRY STV_DEFAULT"
_Z9mmul_fp32PKfS0_Pfi:
.text._Z9mmul_fp32PKfS0_Pfi:
        /* <DEDUP_REMOVED lines=28> */
[----:B------:R-:W-:Y:S01]  /*01c0*/  UIMAD.WIDE UR10, UR20, 0x10, UR26 ;  /* 0x00000010140a78a5 */ /* 0x000fe2000f8e021a */
[----:B------:R-:W-:Y:S01]  /*01d0*/  IMAD.WIDE.U32 R2, R13, 0x4, R2 ;  /* 0x000000040d027825 */ /* 0x000fe200078e0002 */
[----:B------:R-:W-:Y:S02]  /*01e0*/  UIMAD.WIDE UR12, UR20, 0x14, UR26 ;  /* 0x00000014140c78a5 */ /* 0x000fe4000f8e021a */
[----:B------:R-:W-:Y:S01]  /*01f0*/  UIMAD.WIDE UR14, UR20, 0x18, UR26 ;  /* 0x00000018140e78a5 */ /* 0x000fe2000f8e021a */
[----:B------:R-:W-:Y:S01]  /*0200*/  IADD3 R2, P0, PT, R2, 0x10, RZ ;  /* 0x0000001002027810 */ /* 0x000fe20007f1e0ff */
[----:B------:R-:W-:-:S03]  /*0210*/  UIMAD.WIDE UR16, UR20, 0x1c, UR26 ;  /* 0x0000001c141078a5 */ /* 0x000fc6000f8e021a */
[----:B------:R-:W-:-:S09]  /*0220*/  IADD3.X R3, PT, PT, RZ, R3, RZ, P0, !PT ;  /* 0x00000003ff037210 */ /* 0x000fd200007fe4ff */
.L_x_7:
[----:B------:R-:W-:Y:S01]  /*0230*/  UIMAD.WIDE UR22, UR20, 0x4, UR26 ;  /* 0x00000004141678a5 */ /* 0x000fe2000f8e021a */
[----:B------:R-:W-:Y:S02]  /*0240*/  IMAD.MOV.U32 R23, RZ, RZ, 0x4 ;  /* 0x00000004ff177424 */ /* 0x000fe400078e00ff */
[----:B------:R-:W-:Y:S01]  /*0250*/  HFMA2 R11, -RZ, RZ, 0, 2.384185791015625e-07 ;  /* 0x00000004ff0b7431 */ /* 0x000fe200000001ff */
[----:B------:R-:W-:Y:S01]  /*0260*/  MOV R25, 0x4 ;  /* 0x0000000400197802 */ /* 0x000fe20000000f00 */
[----:B0-----:R-:W2:Y:S01]  /*0270*/  LDG.E R21, desc[UR18][R2.64+-0x10] ;  /* 0xfffff01202157981 */ /* 0x001ea2000c1e1900 */
[C---:B------:R-:W-:Y:S01]  /*0280*/  IMAD.WIDE R22, R14.reuse, R23, UR26 ;  /* 0x0000001a0e167e25 */ /* 0x040fe2000f8e0217 */
[----:B------:R-:W-:Y:S02]  /*0290*/  MOV R8, UR22 ;  /* 0x0000001600087c02 */ /* 0x000fe40008000f00 */
[----:B------:R-:W-:Y:S01]  /*02a0*/  MOV R9, UR23 ;  /* 0x0000001700097c02 */ /* 0x000fe20008000f00 */
[----:B------:R-:W3:Y:S02]  /*02b0*/  LDG.E R19, desc[UR18][R2.64+-0xc] ;  /* 0xfffff41202137981 */ /* 0x000ee4000c1e1900 */
[----:B------:R-:W-:-:S02]  /*02c0*/  IMAD.WIDE R8, R14, 0x4, R8 ;  /* 0x000000040e087825 */ /* 0x000fc400078e0208 */
[----:B------:R-:W2:Y:S01]  /*02d0*/  LDG.E R22, desc[UR18][R22.64] ;  /* 0x0000001216167981 */ /* 0x000ea2000c1e1900 */
[----:B------:R-:W-:Y:S01]  /*02e0*/  MOV R5, 0x4 ;  /* 0x0000000400057802 */ /* 0x000fe20000000f00 */
[C---:B------:R-:W-:Y:S02]  /*02f0*/  IMAD.WIDE R24, R14.reuse, R25, UR6 ;  /* 0x000000060e187e25 */ /* 0x040fe4000f8e0219 */
[----:B------:R0:W3:Y:S02]  /*0300*/  LDG.E R20, desc[UR18][R8.64] ;  /* 0x0000001208147981 */ /* 0x0000e4000c1e1900 */
[----:B------:R-:W-:Y:S02]  /*0310*/  IMAD.WIDE R10, R14, R11, UR8 ;  /* 0x000000080e0a7e25 */ /* 0x000fe4000f8e020b */
[----:B------:R-:W4:Y:S04]  /*0320*/  LDG.E R18, desc[UR18][R24.64] ;  /* 0x0000001218127981 */ /* 0x000f28000c1e1900 */
[----:B------:R-:W4:Y:S01]  /*0330*/  LDG.E R17, desc[UR18][R2.64+-0x8] ;  /* 0xfffff81202117981 */ /* 0x000f22000c1e1900 */
[----:B0-----:R-:W-:-:S02]  /*0340*/  HFMA2 R9, -RZ, RZ, 0, 2.384185791015625e-07 ;  /* 0x00000004ff097431 */ /* 0x001fc400000001ff */
[----:B------:R-:W-:Y:S01]  /*0350*/  IMAD.MOV.U32 R7, RZ, RZ, 0x4 ;  /* 0x00000004ff077424 */ /* 0x000fe200078e00ff */
[----:B------:R0:W5:Y:S01]  /*0360*/  LDG.E R16, desc[UR18][R10.64] ;  /* 0x000000120a107981 */ /* 0x000162000c1e1900 */
[----:B------:R-:W-:-:S03]  /*0370*/  IMAD.WIDE R4, R14, R5, UR10 ;  /* 0x0000000a0e047e25 */ /* 0x000fc6000f8e0205 */
[----:B------:R-:W5:Y:S01]  /*0380*/  LDG.E R15, desc[UR18][R2.64+-0x4] ;  /* 0xfffffc12020f7981 */ /* 0x000f62000c1e1900 */
[C---:B------:R-:W-:Y:S01]  /*0390*/  IMAD.WIDE R6, R14.reuse, R7, UR12 ;  /* 0x0000000c0e067e25 */ /* 0x040fe2000f8e0207 */
[----:B------:R-:W-:Y:S02]  /*03a0*/  MOV R27, 0x4 ;  /* 0x00000004001b7802 */ /* 0x000fe40000000f00 */
[----:B------:R1:W5:Y:S01]  /*03b0*/  LDG.E R4, desc[UR18][R4.64] ;  /* 0x0000001204047981 */ /* 0x000362000c1e1900 */
[----:B------:R-:W-:-:S03]  /*03c0*/  IMAD.WIDE R8, R14, R9, UR14 ;  /* 0x0000000e0e087e25 */ /* 0x000fc6000f8e0209 */
[----:B------:R-:W5:Y:S01]  /*03d0*/  LDG.E R23, desc[UR18][R2.64] ;  /* 0x0000001202177981 */ /* 0x000f62000c1e1900 */
[----:B0-----:R-:W-:-:S03]  /*03e0*/  IMAD.WIDE R10, R14, R27, UR16 ;  /* 0x000000100e0a7e25 */ /* 0x001fc6000f8e021b */
[----:B------:R-:W5:Y:S04]  /*03f0*/  LDG.E R7, desc[UR18][R6.64] ;  /* 0x0000001206077981 */ /* 0x000f68000c1e1900 */
[----:B------:R-:W5:Y:S04]  /*0400*/  LDG.E R24, desc[UR18][R2.64+0x4] ;  /* 0x0000041202187981 */ /* 0x000f68000c1e1900 */
[----:B------:R-:W5:Y:S04]  /*0410*/  LDG.E R8, desc[UR18][R8.64] ;  /* 0x0000001208087981 */ /* 0x000f68000c1e1900 */
[----:B------:R-:W5:Y:S04]  /*0420*/  LDG.E R25, desc[UR18][R2.64+0x8] ;  /* 0x0000081202197981 */ /* 0x000f68000c1e1900 */
[----:B------:R-:W5:Y:S04]  /*0430*/  LDG.E R10, desc[UR18][R10.64] ;  /* 0x000000120a0a7981 */ /* 0x000f68000c1e1900 */
[----:B------:R0:W5:Y:S01]  /*0440*/  LDG.E R27, desc[UR18][R2.64+0xc] ;  /* 0x00000c12021b7981 */ /* 0x000162000c1e1900 */
[----:B------:R-:W-:-:S04]  /*0450*/  UIADD3 UR5, UPT, UPT, UR5, 0x8, URZ ;  /* 0x0000000805057890 */ /* 0x000fc8000fffe0ff */
[----:B------:R-:W-:Y:S01]  /*0460*/  UISETP.NE.AND UP0, UPT, UR5, URZ, UPT ;  /* 0x000000ff0500728c */ /* 0x000fe2000bf05270 */
[----:B-1----:R-:W-:Y:S02]  /*0470*/  MOV R5, UR20 ;  /* 0x0000001400057c02 */ /* 0x002fe40008000f00 */
[----:B0-----:R-:W-:Y:S02]  /*0480*/  IADD3 R2, P0, PT, R2, 0x20, RZ ;  /* 0x0000002002027810 */ /* 0x001fe40007f1e0ff */
[----:B------:R-:W-:Y:S02]  /*0490*/  LEA R14, R5, R14, 0x3 ;  /* 0x0000000e050e7211 */ /* 0x000fe400078e18ff */
[----:B------:R-:W-:Y:S01]  /*04a0*/  IADD3.X R3, PT, PT, RZ, R3, RZ, P0, !PT ;  /* 0x00000003ff037210 */ /* 0x000fe200007fe4ff */
[----:B--2---:R-:W-:-:S04]  /*04b0*/  FFMA R22, R21, R22, R12 ;  /* 0x0000001615167223 */ /* 0x004fc8000000000c */
[----:B---3--:R-:W-:-:S04]  /*04c0*/  FFMA R20, R19, R20, R22 ;  /* 0x0000001413147223 */ /* 0x008fc80000000016 */
[----:B----4-:R-:W-:-:S04]  /*04d0*/  FFMA R18, R17, R18, R20 ;  /* 0x0000001211127223 */ /* 0x010fc80000000014 */
[----:B-----5:R-:W-:-:S04]  /*04e0*/  FFMA R16, R15, R16, R18 ;  /* 0x000000100f107223 */ /* 0x020fc80000000012 */
[----:B------:R-:W-:-:S04]  /*04f0*/  FFMA R23, R23, R4, R16 ;  /* 0x0000000417177223 */ /* 0x000fc80000000010 */
[----:B------:R-:W-:-:S04]  /*0500*/  FFMA R24, R24, R7, R23 ;  /* 0x0000000718187223 */ /* 0x000fc80000000017 */
[----:B------:R-:W-:-:S04]  /*0510*/  FFMA R8, R25, R8, R24 ;  /* 0x0000000819087223 */ /* 0x000fc80000000018 */
[----:B------:R-:W-:Y:S01]  /*0520*/  FFMA R12, R27, R10, R8 ;  /* 0x0000000a1b0c7223 */ /* 0x000fe20000000008 */
[----:B------:R-:W-:Y:S06]  /*0530*/  BRA.U UP0, `(.L_x_7) ;  /* 0xfffffffd003c7547 */ /* 0x000fec000b83ffff */
.L_x_6:
        /* <DEDUP_REMOVED lines=9> */
[----:B------:R-:W-:Y:S01]  /*05d0*/  IMAD.U32 R9, RZ, RZ, UR4 ;  /* 0x00000004ff097e24 */ /* 0x000fe2000f8e00ff */
[C---:B------:R-:W-:Y:S02]  /*05e0*/  IADD3 R3, PT, PT, R13.reuse, UR4, RZ ;  /* 0x000000040d037c10 */ /* 0x040fe4000fffe0ff */
[----:B------:R-:W-:Y:S01]  /*05f0*/  IADD3 R10, P0, PT, R13, UR4, RZ ;  /* 0x000000040d0a7c10 */ /* 0x000fe2000ff1e0ff */
[----:B------:R-:W-:Y:S01]  /*0600*/  IMAD R9, R9, UR20, R0 ;  /* 0x0000001409097c24 */ /* 0x000fe2000f8e0200 */
[----:B------:R-:W-:Y:S01]  /*0610*/  MOV R11, UR20 ;  /* 0x00000014000b7c02 */ /* 0x000fe20008000f00 */
[----:B------:R-:W3:Y:S01]  /*0620*/  LDC.64 R4, c[0x0][0x380] ;  /* 0x0000e000ff047b82 */ /* 0x000ee20000000a00 */
[----:B------:R-:W-:Y:S01]  /*0630*/  MOV R15, UR20 ;  /* 0x00000014000f7c02 */ /* 0x000fe20008000f00 */
[----:B-1----:R-:W-:Y:S01]  /*0640*/  IMAD.WIDE R6, R9, 0x4, R6 ;  /* 0x0000000409067825 */ /* 0x002fe200078e0206 */
[----:B------:R-:W-:-:S05]  /*0650*/  MOV R9, UR20 ;  /* 0x0000001400097c02 */ /* 0x000fca0008000f00 */
[----:B------:R-:W-:Y:S02]  /*0660*/  IMAD.WIDE R8, R9, 0x4, R6 ;  /* 0x0000000409087825 */ /* 0x000fe400078e0206 */
[----:B0-----:R-:W4:Y:S02]  /*0670*/  LDG.E R6, desc[UR18][R6.64] ;  /* 0x0000001206067981 */ /* 0x001f24000c1e1900 */
[----:B---3--:R-:W-:Y:S01]  /*0680*/  IMAD.WIDE.U32 R4, R3, 0x4, R4 ;  /* 0x0000000403047825 */ /* 0x008fe200078e0004 */
[----:B------:R-:W-:Y:S01]  /*0690*/  IADD3.X R3, PT, PT, RZ, RZ, RZ, P0, !PT ;  /* 0x000000ffff037210 */ /* 0x000fe200007fe4ff */
[----:B------:R-:W3:Y:S01]  /*06a0*/  LDG.E R17, desc[UR18][R8.64] ;  /* 0x0000001208117981 */ /* 0x000ee2000c1e1900 */
[----:B--2---:R-:W-:-:S03]  /*06b0*/  LEA R2, P0, R10, UR6, 0x2 ;  /* 0x000000060a027c11 */ /* 0x004fc6000f8010ff */
[----:B------:R-:W4:Y:S01]  /*06c0*/  LDG.E R5, desc[UR18][R4.64] ;  /* 0x0000001204057981 */ /* 0x000f22000c1e1900 */
[----:B------:R-:W-:Y:S01]  /*06d0*/  LEA.HI.X R3, R10, UR7, R3, 0x2, P0 ;  /* 0x000000070a037c11 */ /* 0x000fe200080f1403 */
[----:B------:R-:W-:-:S04]  /*06e0*/  IMAD.WIDE R10, R11, 0x4, R8 ;  /* 0x000000040b0a7825 */ /* 0x000fc800078e0208 */
[----:B------:R-:W3:Y:S01]  /*06f0*/  LDG.E R16, desc[UR18][R2.64+0x4] ;  /* 0x0000041202107981 */ /* 0x000ee2000c1e1900 */
[----:B------:R-:W-:-:S03]  /*0700*/  IMAD.WIDE R14, R15, 0x4, R10 ;  /* 0x000000040f0e7825 */ /* 0x000fc600078e020a */
[----:B------:R-:W2:Y:S04]  /*0710*/  LDG.E R19, desc[UR18][R10.64] ;  /* 0x000000120a137981 */ /* 0x000ea8000c1e1900 */
[----:B------:R-:W2:Y:S04]  /*0720*/  LDG.E R18, desc[UR18][R2.64+0x8] ;  /* 0x0000081202127981 */ /* 0x000ea8000c1e1900 */
[----:B------:R-:W5:Y:S04]  /*0730*/  LDG.E R20, desc[UR18][R2.64+0xc] ;  /* 0x00000c1202147981 */ /* 0x000f68000c1e1900 */
[----:B------:R-:W5:Y:S01]  /*0740*/  LDG.E R14, desc[UR18][R14.64] ;  /* 0x000000120e0e7981 */ /* 0x000f62000c1e1900 */
[----:B------:R-:W-:Y:S01]  /*0750*/  UIADD3 UR4, UPT, UPT, UR4, 0x4, URZ ;  /* 0x0000000404047890 */ /* 0x000fe2000fffe0ff */
[----:B----4-:R-:W-:-:S04]  /*0760*/  FFMA R5, R5, R6, R12 ;  /* 0x0000000605057223 */ /* 0x010fc8000000000c */
[----:B---3--:R-:W-:-:S04]  /*0770*/  FFMA R5, R16, R17, R5 ;  /* 0x0000001110057223 */ /* 0x008fc80000000005 */
[----:B--2---:R-:W-:-:S04]  /*0780*/  FFMA R5, R18, R19, R5 ;  /* 0x0000001312057223 */ /* 0x004fc80000000005 */
[----:B-----5:R-:W-:-:S07]  /*0790*/  FFMA R12, R20, R14, R5 ;  /* 0x0000000e140c7223 */ /* 0x020fce0000000005 */
.L_x_9:
[----:B------:R-:W-:Y:S05]  /*07a0*/  BRA.U !UP1, `(.L_x_8) ;  /* 0x0000000109a87547 */ /* 0x000fea000b800000 */
[----:B------:R-:W-:Y:S01]  /*07b0*/  UISETP.NE.AND UP0, UPT, UR5, 0x1, UPT ;  /* 0x000000010500788c */ /* 0x000fe2000bf05270 */
[----:B------:R-:W-:Y:S01]  /*07c0*/  MOV R7, UR4 ;  /* 0x0000000400077c02 */ /* 0x000fe20008000f00 */
[----:B------:R-:W-:Y:S02]  /*07d0*/  ULOP3.LUT UR5, UR20, 0x1, URZ, 0xc0, !UPT ;  /* 0x0000000114057892 */ /* 0x000fe4000f8ec0ff */
[----:B------:R-:W-:Y:S02]  /*07e0*/  MOV R15, UR20 ;  /* 0x00000014000f7c02 */ /* 0x000fe40008000f00 */
[----:B------:R-:W-:Y:S01]  /*07f0*/  UISETP.NE.U32.AND UP1, UPT, UR5, 0x1, UPT ;  /* 0x000000010500788c */ /* 0x000fe2000bf25070 */
[----:B------:R-:W-:-:S04]  /*0800*/  PLOP3.LUT P1, PT, PT, PT, UP0, 0x80, 0x8 ;  /* 0x000000000008781c */ /* 0x000fc80003f2f008 */
[----:B------:R-:W1:Y:S01]  /*0810*/  @UP0 LDCU.128 UR8, c[0x0][0x380] ;  /* 0x00007000ff0807ac */ /* 0x000e620008000c00 */
[----:B------:R-:W-:Y:S01]  /*0820*/  PLOP3.LUT P0, PT, PT, PT, UP1, 0x80, 0x8 ;  /* 0x000000000008781c */ /* 0x000fe20003f0f018 */
[----:B------:R-:W2:Y:S04]  /*0830*/  @UP0 LDCU.64 UR6, c[0x0][0x380] ;  /* 0x00007000ff0607ac */ /* 0x000ea80008000a00 */
[----:B------:R-:W3:Y:S03]  /*0840*/  @!UP1 LDCU.128 UR12, c[0x0][0x380] ;  /* 0x00007000ff0c97ac */ /* 0x000ee60008000c00 */
[C---:B------:R-:W-:Y:S02]  /*0850*/  @P1 IADD3 R3, PT, PT, R13.reuse, UR4, RZ ;  /* 0x000000040d031c10 */ /* 0x040fe4000fffe0ff */
[----:B------:R-:W-:Y:S01]  /*0860*/  @P1 IADD3 R6, P2, PT, R13, UR4, RZ ;  /* 0x000000040d061c10 */ /* 0x000fe2000ff5e0ff */
[----:B------:R-:W-:Y:S01]  /*0870*/  @UP0 UIADD3 UR4, UPT, UPT, UR4, 0x2, URZ ;  /* 0x0000000204040890 */ /* 0x000fe2000fffe0ff */
[----:B-1----:R-:W-:Y:S01]  /*0880*/  MOV R11, UR9 ;  /* 0x00000009000b7c02 */ /* 0x002fe20008000f00 */
[----:B------:R-:W-:Y:S01]  /*0890*/  IMAD.U32 R10, RZ, RZ, UR8 ;  /* 0x00000008ff0a7e24 */ /* 0x000fe2000f8e00ff */
[----:B------:R-:W-:-:S02]  /*08a0*/  MOV R4, UR10 ;  /* 0x0000000a00047c02 */ /* 0x000fc40008000f00 */
[----:B------:R-:W-:Y:S01]  /*08b0*/  MOV R5, UR11 ;  /* 0x0000000b00057c02 */ /* 0x000fe20008000f00 */
[----:B------:R-:W-:-:S04]  /*08c0*/  @P1 IMAD.WIDE.U32 R10, R3, 0x4, R10 ;  /* 0x00000004030a1825 */ /* 0x000fc800078e000a */
[----:B------:R-:W-:Y:S01]  /*08d0*/  @P1 IMAD R3, R7, UR20, R0 ;  /* 0x0000001407031c24 */ /* 0x000fe2000f8e0200 */
[----:B------:R-:W-:Y:S01]  /*08e0*/  @P1 IADD3.X R7, PT, PT, RZ, RZ, RZ, P2, !PT ;  /* 0x000000ffff071210 */ /* 0x000fe200017fe4ff */
[----:B------:R-:W-:Y:S01]  /*08f0*/  IMAD.U32 R19, RZ, RZ, UR4 ;  /* 0x00000004ff137e24 */ /* 0x000fe2000f8e00ff */
[C---:B--2---:R-:W-:Y:S01]  /*0900*/  @P1 LEA R2, P2, R6.reuse, UR6, 0x2 ;  /* 0x0000000606021c11 */ /* 0x044fe2000f8410ff */
[----:B------:R-:W-:Y:S01]  /*0910*/  @P1 IMAD.WIDE R4, R3, 0x4, R4 ;  /* 0x0000000403041825 */ /* 0x000fe200078e0204 */
[----:B------:R-:W-:Y:S01]  /*0920*/  @!P0 IADD3 R17, PT, PT, R13, UR4, RZ ;  /* 0x000000040d118c10 */ /* 0x000fe2000fffe0ff */
[----:B0-----:R-:W2:Y:S01]  /*0930*/  @P1 LDG.E R11, desc[UR18][R10.64] ;  /* 0x000000120a0b1981 */ /* 0x001ea2000c1e1900 */
[----:B------:R-:W-:Y:S01]  /*0940*/  @P1 LEA.HI.X R3, R6, UR7, R7, 0x2, P2 ;  /* 0x0000000706031c11 */ /* 0x000fe200090f1407 */
[----:B------:R-:W-:Y:S01]  /*0950*/  @!P0 IMAD R19, R19, UR20, R0 ;  /* 0x0000001413138c24 */ /* 0x000fe2000f8e0200 */
[----:B---3--:R-:W-:Y:S01]  /*0960*/  MOV R6, UR12 ;  /* 0x0000000c00067c02 */ /* 0x008fe20008000f00 */
[----:B------:R-:W-:Y:S01]  /*0970*/  @P1 IMAD.WIDE R14, R15, 0x4, R4 ;  /* 0x000000040f0e1825 */ /* 0x000fe200078e0204 */
[----:B------:R-:W-:Y:S01]  /*0980*/  MOV R7, UR13 ;  /* 0x0000000d00077c02 */ /* 0x000fe20008000f00 */
[----:B------:R-:W2:Y:S01]  /*0990*/  @P1 LDG.E R4, desc[UR18][R4.64] ;  /* 0x0000001204041981 */ /* 0x000ea2000c1e1900 */
[----:B------:R-:W-:-:S02]  /*09a0*/  MOV R8, UR14 ;  /* 0x0000000e00087c02 */ /* 0x000fc40008000f00 */
[----:B------:R-:W-:Y:S01]  /*09b0*/  MOV R9, UR15 ;  /* 0x0000000f00097c02 */ /* 0x000fe20008000f00 */
[----:B------:R-:W-:Y:S01]  /*09c0*/  @!P0 IMAD.WIDE.U32 R6, R17, 0x4, R6 ;  /* 0x0000000411068825 */ /* 0x000fe200078e0006 */
[----:B------:R-:W3:Y:S03]  /*09d0*/  @P1 LDG.E R14, desc[UR18][R14.64] ;  /* 0x000000120e0e1981 */ /* 0x000ee6000c1e1900 */
[----:B------:R-:W-:Y:S01]  /*09e0*/  @!P0 IMAD.WIDE R8, R19, 0x4, R8 ;  /* 0x0000000413088825 */ /* 0x000fe200078e0208 */
[----:B------:R-:W3:Y:S04]  /*09f0*/  @P1 LDG.E R2, desc[UR18][R2.64+0x4] ;  /* 0x0000041202021981 */ /* 0x000ee8000c1e1900 */
[----:B------:R-:W4:Y:S04]  /*0a00*/  @!P0 LDG.E R7, desc[UR18][R6.64] ;  /* 0x0000001206078981 */ /* 0x000f28000c1e1900 */
[----:B------:R-:W4:Y:S01]  /*0a10*/  @!P0 LDG.E R8, desc[UR18][R8.64] ;  /* 0x0000001208088981 */ /* 0x000f22000c1e1900 */
[----:B--2---:R-:W-:-:S04]  /*0a20*/  @P1 FFMA R11, R11, R4, R12 ;  /* 0x000000040b0b1223 */ /* 0x004fc8000000000c */
[----:B---3--:R-:W-:-:S04]  /*0a30*/  @P1 FFMA R12, R2, R14, R11 ;  /* 0x0000000e020c1223 */ /* 0x008fc8000000000b */
[----:B----4-:R-:W-:-:S07]  /*0a40*/  @!P0 FFMA R12, R7, R8, R12 ;  /* 0x00000008070c8223 */ /* 0x010fce000000000c */
.L_x_8:
[----:B------:R-:W1:Y:S01]  /*0a50*/  LDC.64 R2, c[0x0][0x390] ;  /* 0x0000e400ff027b82 */ /* 0x000e620000000a00 */
[----:B------:R-:W-:-:S05]  /*0a60*/  IADD3 R13, PT, PT, R0, R13, RZ ;  /* 0x0000000d000d7210 */ /* 0x000fca0007ffe0ff */
[----:B-1----:R-:W-:-:S05]  /*0a70*/  IMAD.WIDE R2, R13, 0x4, R2 ;  /* 0x000000040d027825 */ /* 0x002fca00078e0202 */
[----:B0-----:R-:W-:Y:S01]  /*0a80*/  STG.E desc[UR18][R2.64], R12 ;  /* 0x0000000c02007986 */ /* 0x001fe2000c101912 */
[----:B------:R-:W-:Y:S05]  /*0a90*/  EXIT ;  /* 0x000000000000794d */ /* 0x000fea0003800000 */
.L_x_10:
        /* <DEDUP_REMOVED lines=14> */
.L_x_12:


//--------------------- .nv.shared.reserved.0     --------------------------
	.section	.nv.shared.reserved.0,"aw",@nobits
	.weak		__nv_reservedSMEM_offset_0_alias
	.size		__nv_reservedSMEM_offset_0_alias, 0, 64
	.other		__nv_reservedSMEM_offset_0_alias,@"STO_CUDA_RESERVED_SHARED STV_DEFAULT"
__nv_reservedSMEM_offset_0_alias:
	.zero		0
	.zero		64


//--------------------- .nv.constant0._Z15mmul_fp16_acc32PK6__halfS1_Pfi --------------------------
	.section	.nv.constant0._Z15mmul_fp16_acc32PK6__halfS1_Pfi,"a",@progbits
	.sectionflags	@""
	.align	4
.nv.constant0._Z15mmul_fp16_acc32PK6__halfS1_Pfi:
	.zero		924


//--------------------- .nv.constant0._Z9mmul_fp32PKfS0_Pfi --------------------------
	.section	.nv.constant0._Z9mmul_fp32PKfS0_Pfi,"a",@progbits
	.sectionflags	@""
	.align	4
.nv.constant0._Z9mmul_fp32PKfS0_Pfi:
	.zero		924


//--------------------- SYMBOLS --------------------------

	.type		.nv.reservedSmem.offset0,@object
	.size		.nv.reservedSmem.offset0,0x4
